def attn_fwd(
    Q,
    K,
    V,
    Out,
    Lse,
    sm_scale,
    stride_qz,
    stride_qh,
    stride_qm,
    stride_qk,
    stride_kz,
    stride_kh,
    stride_kn,
    stride_kk,
    stride_vz,
    stride_vh,
    stride_vn,
    stride_vk,
    stride_oz,
    stride_oh,
    stride_om,
    stride_ok,
    seqlen_q,
    seqlen_k,
    BLOCK_M: tl.constexpr,
    BLOCK_N: tl.constexpr,
    HEAD_DIM: tl.constexpr,
    CAUSAL: tl.constexpr,
):
    start_m = tl.program_id(0)
    off_hz = tl.program_id(1)
    q_off = off_hz * stride_qh
    k_off = off_hz * stride_kh
    v_off = off_hz * stride_vh
    offs_m = start_m * BLOCK_M + tl.arange(0, BLOCK_M)
    offs_d = tl.arange(0, HEAD_DIM)
    offs_n = tl.arange(0, BLOCK_N)
    q_ptrs = Q + q_off + offs_m[:, None] * stride_qm + offs_d[None, :] * stride_qk
    k_ptrs = K + k_off + offs_d[:, None] * stride_kk + offs_n[None, :] * stride_kn
    v_ptrs = V + v_off + offs_n[:, None] * stride_vn + offs_d[None, :] * stride_vk
    m_i = tl.full([BLOCK_M], float("-inf"), dtype=tl.float32)
    l_i = tl.zeros([BLOCK_M], dtype=tl.float32) + 1.0
    acc = tl.zeros([BLOCK_M, HEAD_DIM], dtype=tl.float32)
    q = tl.load(q_ptrs)
    acc, l_i, m_i = _attn_fwd_inner(
        acc,
        l_i,
        m_i,
        q,
        k_ptrs,
        v_ptrs,
        sm_scale,
        stride_kn,
        stride_vn,
        start_m,
        seqlen_k,
        BLOCK_M,
        BLOCK_N,
        HEAD_DIM,
        CAUSAL,
    )
    acc = acc / l_i[:, None]
    lse = m_i + tl.math.log2(l_i) / 1.4426950408889634
    o_ptrs = (
        Out
        + off_hz * stride_oh
        + offs_m[:, None] * stride_om
        + offs_d[None, :] * stride_ok
    )
    tl.store(o_ptrs, acc.to(Out.dtype.element_ty))
    tl.store(Lse + off_hz * seqlen_q + offs_m, lse)

# config = {"BLOCK_M": 32, "BLOCK_N": 16, "HEAD_DIM": 128, "arch": "sm_80", "causal": false, "dtype": "fp16", "num_stages": 4, "num_warps": 4}
# arch = sm_80


// ===== COMPILED SASS (sm_80) =====

	.target	sm_80

	.elftype	@"ET_EXEC"


//--------------------- .note.nv.tkinfo           --------------------------
	.section	.note.nv.tkinfo,"",@"SHT_NOTE"
	.sectionflags	@"SHF_NOTE_NV_TKINFO"
	.tkinfo
        /*0018*/ 	.word	0x00000002
        /*0030*/ 	.string	""
        /*0030*/ 	.string	"ptxas"
        /*0030*/ 	.string	"Cuda compilation tools, release 13.0, V13.0.88"
        /*0030*/ 	.string	"Build cuda_13.0.r13.0/compiler.36424714_0"
        /*0030*/ 	.string	"-v  -suppress-debug-info  -lineinfo  -arch sm_80 "



//--------------------- .note.nv.cuinfo           --------------------------
	.section	.note.nv.cuinfo,"",@"SHT_NOTE"
	.sectionflags	@"SHF_NOTE_NV_CUINFO"
        /*0018*/ 	.short	0x0002
        /*001a*/ 	.short	0x0050
        /*001c*/ 	.short	0x0082
	.zero		2


//--------------------- .nv.info                  --------------------------
	.section	.nv.info,"",@"SHT_CUDA_INFO"
	.align	4


	//----- nvinfo : EIATTR_REGCOUNT
	.align		4
        /*0000*/ 	.byte	0x04, 0x2f
        /*0002*/ 	.short	(.L_2 - .L_1)
	.align		4
.L_1:
        /*0004*/ 	.word	index@(attn_fwd)
        /*0008*/ 	.word	0x000000a8


	//----- nvinfo : EIATTR_FRAME_SIZE
	.align		4
.L_2:
        /*000c*/ 	.byte	0x04, 0x11
        /*000e*/ 	.short	(.L_4 - .L_3)
	.align		4
.L_3:
        /*0010*/ 	.word	index@(attn_fwd)
        /*0014*/ 	.word	0x00000000


	//----- nvinfo : EIATTR_MIN_STACK_SIZE
	.align		4
.L_4:
        /*0018*/ 	.byte	0x04, 0x12
        /*001a*/ 	.short	(.L_6 - .L_5)
	.align		4
.L_5:
        /*001c*/ 	.word	index@(attn_fwd)
        /*0020*/ 	.word	0x00000000
.L_6:


//--------------------- .nv.info.attn_fwd         --------------------------
	.section	.nv.info.attn_fwd,"",@"SHT_CUDA_INFO"
	.sectionflags	@""
	.align	4


	//----- nvinfo : EIATTR_CUDA_API_VERSION
	.align		4
        /*0000*/ 	.byte	0x04, 0x37
        /*0002*/ 	.short	(.L_8 - .L_7)
.L_7:
        /*0004*/ 	.word	0x00000082


	//----- nvinfo : EIATTR_SW2861232_WAR
	.align		4
.L_8:
        /*0008*/ 	.byte	0x01, 0x35
	.zero		2


	//----- nvinfo : EIATTR_PARAM_CBANK
	.align		4
        /*000c*/ 	.byte	0x04, 0x0a
        /*000e*/ 	.short	(.L_10 - .L_9)
	.align		4
.L_9:
        /*0010*/ 	.word	index@(.nv.constant0.attn_fwd)
        /*0014*/ 	.short	0x0160
        /*0016*/ 	.short	0x0088


	//----- nvinfo : EIATTR_CBANK_PARAM_SIZE
	.align		4
.L_10:
        /*0018*/ 	.byte	0x03, 0x19
        /*001a*/ 	.short	0x0088


	//----- nvinfo : EIATTR_KPARAM_INFO
	.align		4
        /*001c*/ 	.byte	0x04, 0x17
        /*001e*/ 	.short	(.L_12 - .L_11)
.L_11:
        /*0020*/ 	.word	0x00000000
        /*0024*/ 	.short	0x0019
        /*0026*/ 	.short	0x0080
        /*0028*/ 	.byte	0x00, 0xf4, 0x21, 0x00


	//----- nvinfo : EIATTR_KPARAM_INFO
	.align		4
.L_12:
        /*002c*/ 	.byte	0x04, 0x17
        /*002e*/ 	.short	(.L_14 - .L_13)
.L_13:
        /*0030*/ 	.word	0x00000000
        /*0034*/ 	.short	0x0018
        /*0036*/ 	.short	0x0078
        /*0038*/ 	.byte	0x00, 0xf4, 0x21, 0x00


	//----- nvinfo : EIATTR_KPARAM_INFO
	.align		4
.L_14:
        /*003c*/ 	.byte	0x04, 0x17
        /*003e*/ 	.short	(.L_16 - .L_15)
.L_15:
        /*0040*/ 	.word	0x00000000
        /*0044*/ 	.short	0x0017
        /*0046*/ 	.short	0x0070
        /*0048*/ 	.byte	0x00, 0xf0, 0x11, 0x00


	//----- nvinfo : EIATTR_KPARAM_INFO
	.align		4
.L_16:
        /*004c*/ 	.byte	0x04, 0x17
        /*004e*/ 	.short	(.L_18 - .L_17)
.L_17:
        /*0050*/ 	.word	0x00000000
        /*0054*/ 	.short	0x0016
        /*0056*/ 	.short	0x006c
        /*0058*/ 	.byte	0x00, 0xf0, 0x11, 0x00


	//----- nvinfo : EIATTR_KPARAM_INFO
	.align		4
.L_18:
        /*005c*/ 	.byte	0x04, 0x17
        /*005e*/ 	.short	(.L_20 - .L_19)
.L_19:
        /*0060*/ 	.word	0x00000000
        /*0064*/ 	.short	0x0015
        /*0066*/ 	.short	0x0068
        /*0068*/ 	.byte	0x00, 0xf0, 0x11, 0x00


	//----- nvinfo : EIATTR_KPARAM_INFO
	.align		4
.L_20:
        /*006c*/ 	.byte	0x04, 0x17
        /*006e*/ 	.short	(.L_22 - .L_21)
.L_21:
        /*0070*/ 	.word	0x00000000
        /*0074*/ 	.short	0x0014
        /*0076*/ 	.short	0x0064
        /*0078*/ 	.byte	0x00, 0xf0, 0x11, 0x00


	//----- nvinfo : EIATTR_KPARAM_INFO
	.align		4
.L_22:
        /*007c*/ 	.byte	0x04, 0x17
        /*007e*/ 	.short	(.L_24 - .L_23)
.L_23:
        /*0080*/ 	.word	0x00000000
        /*0084*/ 	.short	0x0013
        /*0086*/ 	.short	0x0060
        /*0088*/ 	.byte	0x00, 0xf0, 0x11, 0x00


	//----- nvinfo : EIATTR_KPARAM_INFO
	.align		4
.L_24:
        /*008c*/ 	.byte	0x04, 0x17
        /*008e*/ 	.short	(.L_26 - .L_25)
.L_25:
        /*0090*/ 	.word	0x00000000
        /*0094*/ 	.short	0x0012
        /*0096*/ 	.short	0x005c
        /*0098*/ 	.byte	0x00, 0xf0, 0x11, 0x00


	//----- nvinfo : EIATTR_KPARAM_INFO
	.align		4
.L_26:
        /*009c*/ 	.byte	0x04, 0x17
        /*009e*/ 	.short	(.L_28 - .L_27)
.L_27:
        /*00a0*/ 	.word	0x00000000
        /*00a4*/ 	.short	0x0011
        /*00a6*/ 	.short	0x0058
        /*00a8*/ 	.byte	0x00, 0xf0, 0x11, 0x00


	//----- nvinfo : EIATTR_KPARAM_INFO
	.align		4
.L_28:
        /*00ac*/ 	.byte	0x04, 0x17
        /*00ae*/ 	.short	(.L_30 - .L_29)
.L_29:
        /*00b0*/ 	.word	0x00000000
        /*00b4*/ 	.short	0x0010
        /*00b6*/ 	.short	0x0054
        /*00b8*/ 	.byte	0x00, 0xf0, 0x11, 0x00


	//----- nvinfo : EIATTR_KPARAM_INFO
	.align		4
.L_30:
        /*00bc*/ 	.byte	0x04, 0x17
        /*00be*/ 	.short	(.L_32 - .L_31)
.L_31:
        /*00c0*/ 	.word	0x00000000
        /*00c4*/ 	.short	0x000f
        /*00c6*/ 	.short	0x0050
        /*00c8*/ 	.byte	0x00, 0xf0, 0x11, 0x00


	//----- nvinfo : EIATTR_KPARAM_INFO
	.align		4
.L_32:
        /*00cc*/ 	.byte	0x04, 0x17
        /*00ce*/ 	.short	(.L_34 - .L_33)
.L_33:
        /*00d0*/ 	.word	0x00000000
        /*00d4*/ 	.short	0x000e
        /*00d6*/ 	.short	0x004c
        /*00d8*/ 	.byte	0x00, 0xf0, 0x11, 0x00


	//----- nvinfo : EIATTR_KPARAM_INFO
	.align		4
.L_34:
        /*00dc*/ 	.byte	0x04, 0x17
        /*00de*/ 	.short	(.L_36 - .L_35)
.L_35:
        /*00e0*/ 	.word	0x00000000
        /*00e4*/ 	.short	0x000d
        /*00e6*/ 	.short	0x0048
        /*00e8*/ 	.byte	0x00, 0xf0, 0x11, 0x00


	//----- nvinfo : EIATTR_KPARAM_INFO
	.align		4
.L_36:
        /*00ec*/ 	.byte	0x04, 0x17
        /*00ee*/ 	.short	(.L_38 - .L_37)
.L_37:
        /*00f0*/ 	.word	0x00000000
        /*00f4*/ 	.short	0x000c
        /*00f6*/ 	.short	0x0044
        /*00f8*/ 	.byte	0x00, 0xf0, 0x11, 0x00


	//----- nvinfo : EIATTR_KPARAM_INFO
	.align		4
.L_38:
        /*00fc*/ 	.byte	0x04, 0x17
        /*00fe*/ 	.short	(.L_40 - .L_39)
.L_39:
        /*0100*/ 	.word	0x00000000
        /*0104*/ 	.short	0x000b
        /*0106*/ 	.short	0x0040
        /*0108*/ 	.byte	0x00, 0xf0, 0x11, 0x00


	//----- nvinfo : EIATTR_KPARAM_INFO
	.align		4
.L_40:
        /*010c*/ 	.byte	0x04, 0x17
        /*010e*/ 	.short	(.L_42 - .L_41)
.L_41:
        /*0110*/ 	.word	0x00000000
        /*0114*/ 	.short	0x000a
        /*0116*/ 	.short	0x003c
        /*0118*/ 	.byte	0x00, 0xf0, 0x11, 0x00


	//----- nvinfo : EIATTR_KPARAM_INFO
	.align		4
.L_42:
        /*011c*/ 	.byte	0x04, 0x17
        /*011e*/ 	.short	(.L_44 - .L_43)
.L_43:
        /*0120*/ 	.word	0x00000000
        /*0124*/ 	.short	0x0009
        /*0126*/ 	.short	0x0038
        /*0128*/ 	.byte	0x00, 0xf0, 0x11, 0x00


	//----- nvinfo : EIATTR_KPARAM_INFO
	.align		4
.L_44:
        /*012c*/ 	.byte	0x04, 0x17
        /*012e*/ 	.short	(.L_46 - .L_45)
.L_45:
        /*0130*/ 	.word	0x00000000
        /*0134*/ 	.short	0x0008
        /*0136*/ 	.short	0x0034
        /*0138*/ 	.byte	0x00, 0xf0, 0x11, 0x00


	//----- nvinfo : EIATTR_KPARAM_INFO
	.align		4
.L_46:
        /*013c*/ 	.byte	0x04, 0x17
        /*013e*/ 	.short	(.L_48 - .L_47)
.L_47:
        /*0140*/ 	.word	0x00000000
        /*0144*/ 	.short	0x0007
        /*0146*/ 	.short	0x0030
        /*0148*/ 	.byte	0x00, 0xf0, 0x11, 0x00


	//----- nvinfo : EIATTR_KPARAM_INFO
	.align		4
.L_48:
        /*014c*/ 	.byte	0x04, 0x17
        /*014e*/ 	.short	(.L_50 - .L_49)
.L_49:
        /*0150*/ 	.word	0x00000000
        /*0154*/ 	.short	0x0006
        /*0156*/ 	.short	0x002c
        /*0158*/ 	.byte	0x00, 0xf0, 0x11, 0x00


	//----- nvinfo : EIATTR_KPARAM_INFO
	.align		4
.L_50:
        /*015c*/ 	.byte	0x04, 0x17
        /*015e*/ 	.short	(.L_52 - .L_51)
.L_51:
        /*0160*/ 	.word	0x00000000
        /*0164*/ 	.short	0x0005
        /*0166*/ 	.short	0x0028
        /*0168*/ 	.byte	0x00, 0xf0, 0x11, 0x00


	//----- nvinfo : EIATTR_KPARAM_INFO
	.align		4
.L_52:
        /*016c*/ 	.byte	0x04, 0x17
        /*016e*/ 	.short	(.L_54 - .L_53)
.L_53:
        /*0170*/ 	.word	0x00000000
        /*0174*/ 	.short	0x0004
        /*0176*/ 	.short	0x0020
        /*0178*/ 	.byte	0x00, 0xf4, 0x21, 0x00


	//----- nvinfo : EIATTR_KPARAM_INFO
	.align		4
.L_54:
        /*017c*/ 	.byte	0x04, 0x17
        /*017e*/ 	.short	(.L_56 - .L_55)
.L_55:
        /*0180*/ 	.word	0x00000000
        /*0184*/ 	.short	0x0003
        /*0186*/ 	.short	0x0018
        /*0188*/ 	.byte	0x00, 0xf4, 0x21, 0x00


	//----- nvinfo : EIATTR_KPARAM_INFO
	.align		4
.L_56:
        /*018c*/ 	.byte	0x04, 0x17
        /*018e*/ 	.short	(.L_58 - .L_57)
.L_57:
        /*0190*/ 	.word	0x00000000
        /*0194*/ 	.short	0x0002
        /*0196*/ 	.short	0x0010
        /*0198*/ 	.byte	0x00, 0xf4, 0x21, 0x00


	//----- nvinfo : EIATTR_KPARAM_INFO
	.align		4
.L_58:
        /*019c*/ 	.byte	0x04, 0x17
        /*019e*/ 	.short	(.L_60 - .L_59)
.L_59:
        /*01a0*/ 	.word	0x00000000
        /*01a4*/ 	.short	0x0001
        /*01a6*/ 	.short	0x0008
        /*01a8*/ 	.byte	0x00, 0xf4, 0x21, 0x00


	//----- nvinfo : EIATTR_KPARAM_INFO
	.align		4
.L_60:
        /*01ac*/ 	.byte	0x04, 0x17
        /*01ae*/ 	.short	(.L_62 - .L_61)
.L_61:
        /*01b0*/ 	.word	0x00000000
        /*01b4*/ 	.short	0x0000
        /*01b6*/ 	.short	0x0000
        /*01b8*/ 	.byte	0x00, 0xf4, 0x21, 0x00


	//----- nvinfo : EIATTR_MAXREG_COUNT
	.align		4
.L_62:
        /*01bc*/ 	.byte	0x03, 0x1b
        /*01be*/ 	.short	0x00ff


	//----- nvinfo : EIATTR_NUM_BARRIERS
	.align		4
        /*01c0*/ 	.byte	0x02, 0x4c
        /*01c2*/ 	.byte	0x01
	.zero		1


	//----- nvinfo : EIATTR_MERCURY_ISA_VERSION
	.align		4
        /*01c4*/ 	.byte	0x03, 0x5f
        /*01c6*/ 	.short	0x0000


	//----- nvinfo : EIATTR_COOP_GROUP_MASK_REGIDS
	.align		4
        /*01c8*/ 	.byte	0x04, 0x29
        /*01ca*/ 	.short	(.L_64 - .L_63)


	//   ....[0]....
.L_63:
        /*01cc*/ 	.word	0xffffffff


	//   ....[1]....
        /*01d0*/ 	.word	0xffffffff


	//   ....[2]....
        /*01d4*/ 	.word	0xffffffff


	//   ....[3]....
        /*01d8*/ 	.word	0xffffffff


	//   ....[4]....
        /*01dc*/ 	.word	0xffffffff


	//   ....[5]....
        /*01e0*/ 	.word	0xffffffff


	//   ....[6]....
        /*01e4*/ 	.word	0xffffffff


	//   ....[7]....
        /*01e8*/ 	.word	0xffffffff


	//   ....[8]....
        /*01ec*/ 	.word	0xffffffff


	//   ....[9]....
        /*01f0*/ 	.word	0xffffffff


	//   ....[10]....
        /*01f4*/ 	.word	0xffffffff


	//   ....[11]....
        /*01f8*/ 	.word	0xffffffff


	//   ....[12]....
        /*01fc*/ 	.word	0xffffffff


	//   ....[13]....
        /*0200*/ 	.word	0xffffffff


	//   ....[14]....
        /*0204*/ 	.word	0xffffffff


	//   ....[15]....
        /*0208*/ 	.word	0xffffffff


	//   ....[16]....
        /*020c*/ 	.word	0xffffffff


	//   ....[17]....
        /*0210*/ 	.word	0xffffffff


	//----- nvinfo : EIATTR_COOP_GROUP_INSTR_OFFSETS
	.align		4
.L_64:
        /*0214*/ 	.byte	0x04, 0x28
        /*0216*/ 	.short	(.L_66 - .L_65)


	//   ....[0]....
.L_65:
        /*0218*/ 	.word	0x00002030


	//   ....[1]....
        /*021c*/ 	.word	0x00002040


	//   ....[2]....
        /*0220*/ 	.word	0x00002050


	//   ....[3]....
        /*0224*/ 	.word	0x00002060


	//   ....[4]....
        /*0228*/ 	.word	0x000020b0


	//   ....[5]....
        /*022c*/ 	.word	0x000020c0


	//   ....[6]....
        /*0230*/ 	.word	0x000020d0


	//   ....[7]....
        /*0234*/ 	.word	0x000020e0


	//   ....[8]....
        /*0238*/ 	.word	0x00002190


	//   ....[9]....
        /*023c*/ 	.word	0x00002400


	//   ....[10]....
        /*0240*/ 	.word	0x00002410


	//   ....[11]....
        /*0244*/ 	.word	0x00002430


	//   ....[12]....
        /*0248*/ 	.word	0x00002440


	//   ....[13]....
        /*024c*/ 	.word	0x00002470


	//   ....[14]....
        /*0250*/ 	.word	0x000024b0


	//   ....[15]....
        /*0254*/ 	.word	0x000024c0


	//   ....[16]....
        /*0258*/ 	.word	0x000024d0


	//   ....[17]....
        /*025c*/ 	.word	0x00002580


	//----- nvinfo : EIATTR_EXIT_INSTR_OFFSETS
	.align		4
.L_66:
        /*0260*/ 	.byte	0x04, 0x1c
        /*0262*/ 	.short	(.L_68 - .L_67)


	//   ....[0]....
.L_67:
        /*0264*/ 	.word	0x00004b30


	//   ....[1]....
        /*0268*/ 	.word	0x00004bd0


	//----- nvinfo : EIATTR_REQNTID
	.align		4
.L_68:
        /*026c*/ 	.byte	0x04, 0x10
        /*026e*/ 	.short	(.L_70 - .L_69)
.L_69:
        /*0270*/ 	.word	0x00000080
        /*0274*/ 	.word	0x00000001
        /*0278*/ 	.word	0x00000001
.L_70:


//--------------------- .nv.callgraph             --------------------------
	.section	.nv.callgraph,"",@"SHT_CUDA_CALLGRAPH"
	.align	4
	.sectionentsize	8
	.align		4
        /*0000*/ 	.word	0x00000000
	.align		4
        /*0004*/ 	.word	0xffffffff
	.align		4
        /*0008*/ 	.word	0x00000000
	.align		4
        /*000c*/ 	.word	0xfffffffe
	.align		4
        /*0010*/ 	.word	0x00000000
	.align		4
        /*0014*/ 	.word	0xfffffffd
	.align		4
        /*0018*/ 	.word	0x00000000
	.align		4
        /*001c*/ 	.word	0xfffffffc


//--------------------- .nv.rel.action            --------------------------
	.section	.nv.rel.action,"",@"SHT_CUDA_RELOCINFO"
	.align	8
	.sectionentsize	8
        /*0000*/ 	.byte	0x73, 0x00, 0x00, 0x00, 0x00, 0x00, 0x00, 0x00, 0x00, 0x00, 0x00, 0x11, 0x25, 0x00, 0x05, 0x36


//--------------------- .nv.constant4             --------------------------
	.section	.nv.constant4,"a",@progbits
	.align	8
	.align		8
.nv.constant4:
        /*0000*/ 	.dword	_$_str


//--------------------- .nv.constant0.attn_fwd    --------------------------
	.section	.nv.constant0.attn_fwd,"a",@progbits
	.sectionflags	@""
	.align	4
.nv.constant0.attn_fwd:
	.zero		488


//--------------------- .text.attn_fwd            --------------------------
	.section	.text.attn_fwd,"ax",@progbits
	.sectioninfo	@"SHI_REGISTERS=168"
	.align	128
        .global         attn_fwd
        .type           attn_fwd,@function
        .size           attn_fwd,(.L_x_3 - attn_fwd)
        .other          attn_fwd,@"STO_CUDA_ENTRY STV_DEFAULT"
attn_fwd:
.text.attn_fwd:
[----:B------:R-:W-:Y:S02]  /*0000*/  IMAD.MOV.U32 R1, RZ, RZ, c[0x0][0x28] ;  /* 0x00000a00ff017624 */ /* 0x000fe400078e00ff */
[----:B------:R-:W0:Y:S01]  /*0010*/  S2R R0, SR_TID.X ;  /* 0x0000000000007919 */ /* 0x000e220000002100 */
[----:B------:R-:W-:Y:S01]  /*0020*/  MOV R50, c[0x0][0x198] ;  /* 0x0000660000327a02 */ /* 0x000fe20000000f00 */
[----:B------:R-:W-:Y:S02]  /*0030*/  ULDC.64 UR4, c[0x0][0x118] ;  /* 0x0000460000047ab9 */ /* 0x000fe40000000a00 */
[----:B------:R-:W1:Y:S04]  /*0040*/  S2R R3, SR_CTAID.X ;  /* 0x0000000000037919 */ /* 0x000e680000002500 */
[----:B------:R-:W2:Y:S01]  /*0050*/  S2R R2, SR_CTAID.Y ;  /* 0x0000000000027919 */ /* 0x000ea20000002600 */
[----:B0-----:R-:W-:Y:S02]  /*0060*/  LOP3.LUT R86, R0, 0x1f, RZ, 0xc0, !PT ;  /* 0x0000001f00567812 */ /* 0x001fe400078ec0ff */
[----:B------:R-:W-:-:S03]  /*0070*/  SHF.R.U32.HI R4, RZ, 0x5, R0 ;  /* 0x00000005ff047819 */ /* 0x000fc60000011600 */
[----:B-1----:R-:W-:Y:S01]  /*0080*/  IMAD R86, R3, 0x20, R86 ;  /* 0x0000002003567824 */ /* 0x002fe200078e0256 */
[----:B------:R-:W-:Y:S01]  /*0090*/  SGXT.U32 R4, R4, 0x2 ;  /* 0x000000020404781a */ /* 0x000fe20000000000 */
[----:B--2---:R-:W-:Y:S02]  /*00a0*/  IMAD R3, R2, c[0x0][0x190], RZ ;  /* 0x0000640002037a24 */ /* 0x004fe400078e02ff */
[----:B------:R-:W-:Y:S02]  /*00b0*/  IMAD R6, R86, c[0x0][0x194], RZ ;  /* 0x0000650056067a24 */ /* 0x000fe400078e02ff */
[----:B------:R-:W-:Y:S02]  /*00c0*/  IMAD.SHL.U32 R5, R3, 0x2, RZ ;  /* 0x0000000203057824 */ /* 0x000fe400078e00ff */
[----:B------:R-:W-:Y:S02]  /*00d0*/  IMAD.SHL.U32 R8, R6, 0x2, RZ ;  /* 0x0000000206087824 */ /* 0x000fe400078e00ff */
[----:B------:R-:W-:-:S02]  /*00e0*/  IMAD R7, R4, c[0x0][0x198], RZ ;  /* 0x0000660004077a24 */ /* 0x000fc400078e02ff */
[----:B------:R-:W-:Y:S01]  /*00f0*/  IMAD.HI R3, R3, 0x2, RZ ;  /* 0x0000000203037827 */ /* 0x000fe200078e02ff */
[----:B------:R-:W-:Y:S02]  /*0100*/  IADD3 R46, P0, P1, R8, c[0x0][0x160], R5 ;  /* 0x00005800082e7a10 */ /* 0x000fe4000791e005 */
[----:B------:R-:W-:Y:S01]  /*0110*/  LEA R9, R50, R7, 0x2 ;  /* 0x0000000732097211 */ /* 0x000fe200078e10ff */
[----:B------:R-:W-:-:S04]  /*0120*/  IMAD.HI R6, R6, 0x2, RZ ;  /* 0x0000000206067827 */ /* 0x000fc800078e02ff */
[----:B------:R-:W-:Y:S01]  /*0130*/  IMAD R5, R50, 0x4, R9 ;  /* 0x0000000432057824 */ /* 0x000fe200078e0209 */
[----:B------:R-:W-:Y:S02]  /*0140*/  IADD3.X R48, R6, c[0x0][0x164], R3, P0, P1 ;  /* 0x0000590006307a10 */ /* 0x000fe400007e2403 */
[-C--:B------:R-:W-:Y:S01]  /*0150*/  LEA R6, P0, R7, R46.reuse, 0x1 ;  /* 0x0000002e07067211 */ /* 0x080fe200078008ff */
[----:B------:R-:W-:Y:S01]  /*0160*/  IMAD R3, R50, 0x4, R5 ;  /* 0x0000000432037824 */ /* 0x000fe200078e0205 */
[----:B------:R-:W-:Y:S02]  /*0170*/  LEA R10, P1, R5, R46, 0x1 ;  /* 0x0000002e050a7211 */ /* 0x000fe400078208ff */
[----:B------:R-:W-:Y:S02]  /*0180*/  LEA.HI.X.SX32 R7, R7, R48, 0x1, P0 ;  /* 0x0000003007077211 */ /* 0x000fe400000f0eff */
[----:B------:R-:W-:Y:S02]  /*0190*/  LEA R8, P0, R9, R46, 0x1 ;  /* 0x0000002e09087211 */ /* 0x000fe400078008ff */
[-C--:B------:R-:W-:Y:S01]  /*01a0*/  LEA.HI.X.SX32 R11, R5, R48.reuse, 0x1, P1 ;  /* 0x00000030050b7211 */ /* 0x080fe200008f0eff */
[----:B------:R0:W2:Y:S01]  /*01b0*/  LDG.E.U16 R25, [R6.64] ;  /* 0x0000000406197981 */ /* 0x0000a2000c1e1500 */
[----:B------:R-:W-:-:S02]  /*01c0*/  LEA.HI.X.SX32 R9, R9, R48, 0x1, P0 ;  /* 0x0000003009097211 */ /* 0x000fc400000f0eff */
[C---:B------:R-:W-:Y:S01]  /*01d0*/  LEA R12, P0, R3.reuse, R46, 0x1 ;  /* 0x0000002e030c7211 */ /* 0x040fe200078008ff */
[----:B------:R1:W3:Y:S01]  /*01e0*/  LDG.E.U16 R27, [R10.64] ;  /* 0x000000040a1b7981 */ /* 0x0002e2000c1e1500 */
[C---:B------:R-:W-:Y:S02]  /*01f0*/  LEA R5, R50.reuse, R3, 0x2 ;  /* 0x0000000332057211 */ /* 0x040fe400078e10ff */
[----:B------:R-:W-:Y:S01]  /*0200*/  LEA.HI.X.SX32 R13, R3, R48, 0x1, P0 ;  /* 0x00000030030d7211 */ /* 0x000fe200000f0eff */
[----:B------:R4:W5:Y:S01]  /*0210*/  LDG.E.U16 R24, [R8.64] ;  /* 0x0000000408187981 */ /* 0x000962000c1e1500 */
[C---:B------:R-:W-:Y:S01]  /*0220*/  LEA R14, P0, R5.reuse, R46, 0x1 ;  /* 0x0000002e050e7211 */ /* 0x040fe200078008ff */
[C---:B------:R-:W-:Y:S02]  /*0230*/  IMAD R3, R50.reuse, 0x4, R5 ;  /* 0x0000000432037824 */ /* 0x040fe400078e0205 */
[----:B------:R1:W5:Y:S01]  /*0240*/  LDG.E.U16 R26, [R12.64] ;  /* 0x000000040c1a7981 */ /* 0x000362000c1e1500 */
[----:B------:R-:W-:Y:S01]  /*0250*/  LEA.HI.X.SX32 R15, R5, R48, 0x1, P0 ;  /* 0x00000030050f7211 */ /* 0x000fe200000f0eff */
[----:B------:R-:W-:Y:S01]  /*0260*/  IMAD R5, R50, 0x4, R3 ;  /* 0x0000000432057824 */ /* 0x000fe200078e0203 */
[----:B0-----:R-:W-:-:S03]  /*0270*/  LEA R6, P0, R3, R46, 0x1 ;  /* 0x0000002e03067211 */ /* 0x001fc600078008ff */
[----:B------:R0:W5:Y:S01]  /*0280*/  LDG.E.U16 R29, [R14.64] ;  /* 0x000000040e1d7981 */ /* 0x000162000c1e1500 */
[C---:B------:R-:W-:Y:S02]  /*0290*/  LEA R18, R50.reuse, R5, 0x2 ;  /* 0x0000000532127211 */ /* 0x040fe400078e10ff */
[----:B------:R-:W-:Y:S02]  /*02a0*/  LEA.HI.X.SX32 R7, R3, R48, 0x1, P0 ;  /* 0x0000003003077211 */ /* 0x000fe400000f0eff */
[CC--:B------:R-:W-:Y:S01]  /*02b0*/  LEA R16, P1, R5.reuse, R46.reuse, 0x1 ;  /* 0x0000002e05107211 */ /* 0x0c0fe200078208ff */
[----:B------:R-:W-:Y:S01]  /*02c0*/  IMAD R3, R50, 0x4, R18 ;  /* 0x0000000432037824 */ /* 0x000fe200078e0212 */
[----:B-1----:R-:W-:Y:S01]  /*02d0*/  LEA R10, P0, R18, R46, 0x1 ;  /* 0x0000002e120a7211 */ /* 0x002fe200078008ff */
[----:B------:R1:W5:Y:S01]  /*02e0*/  LDG.E.U16 R28, [R6.64] ;  /* 0x00000004061c7981 */ /* 0x000362000c1e1500 */
[-C--:B------:R-:W-:Y:S01]  /*02f0*/  LEA.HI.X.SX32 R17, R5, R48.reuse, 0x1, P1 ;  /* 0x0000003005117211 */ /* 0x080fe200008f0eff */
[----:B------:R-:W-:Y:S01]  /*0300*/  IMAD R5, R50, 0x4, R3 ;  /* 0x0000000432057824 */ /* 0x000fe200078e0203 */
[----:B------:R-:W-:-:S02]  /*0310*/  LEA.HI.X.SX32 R11, R18, R48, 0x1, P0 ;  /* 0x00000030120b7211 */ /* 0x000fc400000f0eff */
[C---:B----4-:R-:W-:Y:S01]  /*0320*/  LEA R8, P0, R3.reuse, R46, 0x1 ;  /* 0x0000002e03087211 */ /* 0x050fe200078008ff */
[----:B------:R4:W5:Y:S03]  /*0330*/  LDG.E.U16 R31, [R16.64] ;  /* 0x00000004101f7981 */ /* 0x000966000c1e1500 */
[----:B------:R-:W-:Y:S01]  /*0340*/  LEA.HI.X.SX32 R9, R3, R48, 0x1, P0 ;  /* 0x0000003003097211 */ /* 0x000fe200000f0eff */
[----:B------:R1:W5:Y:S01]  /*0350*/  LDG.E.U16 R30, [R10.64] ;  /* 0x000000040a1e7981 */ /* 0x000362000c1e1500 */
[C---:B------:R-:W-:Y:S02]  /*0360*/  LEA R3, R50.reuse, R5, 0x2 ;  /* 0x0000000532037211 */ /* 0x040fe400078e10ff */
[-C--:B------:R-:W-:Y:S01]  /*0370*/  LEA R12, P0, R5, R46.reuse, 0x1 ;  /* 0x0000002e050c7211 */ /* 0x080fe200078008ff */
[----:B------:R4:W5:Y:S01]  /*0380*/  LDG.E.U16 R33, [R8.64] ;  /* 0x0000000408217981 */ /* 0x000962000c1e1500 */
[----:B0-----:R-:W-:Y:S01]  /*0390*/  LEA R14, P1, R3, R46, 0x1 ;  /* 0x0000002e030e7211 */ /* 0x001fe200078208ff */
[----:B------:R-:W-:Y:S01]  /*03a0*/  IMAD R18, R50, 0x4, R3 ;  /* 0x0000000432127824 */ /* 0x000fe200078e0203 */
[----:B------:R-:W-:-:S02]  /*03b0*/  LEA.HI.X.SX32 R13, R5, R48, 0x1, P0 ;  /* 0x00000030050d7211 */ /* 0x000fc400000f0eff */
[----:B------:R-:W-:Y:S01]  /*03c0*/  LEA.HI.X.SX32 R15, R3, R48, 0x1, P1 ;  /* 0x00000030030f7211 */ /* 0x000fe200008f0eff */
[----:B------:R-:W-:Y:S01]  /*03d0*/  IMAD R3, R50, 0x4, R18 ;  /* 0x0000000432037824 */ /* 0x000fe200078e0212 */
[C---:B-1----:R-:W-:Y:S01]  /*03e0*/  LEA R6, P0, R18.reuse, R46, 0x1 ;  /* 0x0000002e12067211 */ /* 0x042fe200078008ff */
[----:B------:R0:W5:Y:S03]  /*03f0*/  LDG.E.U16 R32, [R12.64] ;  /* 0x000000040c207981 */ /* 0x000166000c1e1500 */
[----:B------:R-:W-:Y:S01]  /*0400*/  LEA.HI.X.SX32 R7, R18, R48, 0x1, P0 ;  /* 0x0000003012077211 */ /* 0x000fe200000f0eff */
[----:B------:R1:W5:Y:S01]  /*0410*/  LDG.E.U16 R35, [R14.64] ;  /* 0x000000040e237981 */ /* 0x000362000c1e1500 */
[C---:B------:R-:W-:Y:S02]  /*0420*/  LEA R10, P0, R3.reuse, R46, 0x1 ;  /* 0x0000002e030a7211 */ /* 0x040fe400078008ff */
[----:B------:R-:W-:Y:S01]  /*0430*/  LEA R5, R50, R3, 0x2 ;  /* 0x0000000332057211 */ /* 0x000fe200078e10ff */
[----:B------:R0:W5:Y:S01]  /*0440*/  LDG.E.U16 R34, [R6.64] ;  /* 0x0000000406227981 */ /* 0x000162000c1e1500 */
[----:B------:R-:W-:-:S03]  /*0450*/  LEA.HI.X.SX32 R11, R3, R48, 0x1, P0 ;  /* 0x00000030030b7211 */ /* 0x000fc600000f0eff */
[C---:B------:R-:W-:Y:S01]  /*0460*/  IMAD R3, R50.reuse, 0x4, R5 ;  /* 0x0000000432037824 */ /* 0x040fe200078e0205 */
[-C--:B----4-:R-:W-:Y:S01]  /*0470*/  LEA R8, P0, R5, R46.reuse, 0x1 ;  /* 0x0000002e05087211 */ /* 0x090fe200078008ff */
[----:B------:R4:W5:Y:S02]  /*0480*/  LDG.E.U16 R37, [R10.64] ;  /* 0x000000040a257981 */ /* 0x000964000c1e1500 */
[----:B------:R-:W-:Y:S01]  /*0490*/  IMAD R18, R50, 0x4, R3 ;  /* 0x0000000432127824 */ /* 0x000fe200078e0203 */
[----:B------:R-:W-:-:S04]  /*04a0*/  LEA R16, P1, R3, R46, 0x1 ;  /* 0x0000002e03107211 */ /* 0x000fc800078208ff */
[----:B------:R-:W-:Y:S02]  /*04b0*/  LEA.HI.X.SX32 R17, R3, R48, 0x1, P1 ;  /* 0x0000003003117211 */ /* 0x000fe400008f0eff */
[----:B------:R-:W-:Y:S02]  /*04c0*/  LEA R3, R50, R18, 0x2 ;  /* 0x0000001232037211 */ /* 0x000fe400078e10ff */
[----:B------:R-:W-:Y:S01]  /*04d0*/  LEA.HI.X.SX32 R9, R5, R48, 0x1, P0 ;  /* 0x0000003005097211 */ /* 0x000fe200000f0eff */
[----:B------:R4:W5:Y:S01]  /*04e0*/  LDG.E.U16 R39, [R16.64] ;  /* 0x0000000410277981 */ /* 0x000962000c1e1500 */
[----:B0-----:R-:W-:Y:S01]  /*04f0*/  LEA R12, P0, R18, R46, 0x1 ;  /* 0x0000002e120c7211 */ /* 0x001fe200078008ff */
[----:B------:R-:W-:Y:S02]  /*0500*/  IMAD R5, R50, 0x4, R3 ;  /* 0x0000000432057824 */ /* 0x000fe400078e0203 */
[----:B------:R0:W5:Y:S01]  /*0510*/  LDG.E.U16 R36, [R8.64] ;  /* 0x0000000408247981 */ /* 0x000162000c1e1500 */
[----:B------:R-:W-:Y:S01]  /*0520*/  LEA.HI.X.SX32 R13, R18, R48, 0x1, P0 ;  /* 0x00000030120d7211 */ /* 0x000fe200000f0eff */
[----:B-1----:R-:W-:Y:S01]  /*0530*/  IMAD R14, R50, 0x4, R5 ;  /* 0x00000004320e7824 */ /* 0x002fe200078e0205 */
[----:B------:R-:W-:-:S03]  /*0540*/  LEA R6, P0, R3, R46, 0x1 ;  /* 0x0000002e03067211 */ /* 0x000fc600078008ff */
[----:B------:R1:W5:Y:S01]  /*0550*/  LDG.E.U16 R38, [R12.64] ;  /* 0x000000040c267981 */ /* 0x000362000c1e1500 */
[----:B------:R-:W-:Y:S02]  /*0560*/  LEA.HI.X.SX32 R7, R3, R48, 0x1, P0 ;  /* 0x0000003003077211 */ /* 0x000fe400000f0eff */
[C---:B------:R-:W-:Y:S02]  /*0570*/  LEA R3, R50.reuse, R14, 0x2 ;  /* 0x0000000e32037211 */ /* 0x040fe400078e10ff */
[CC--:B----4-:R-:W-:Y:S01]  /*0580*/  LEA R10, P0, R5.reuse, R46.reuse, 0x1 ;  /* 0x0000002e050a7211 */ /* 0x0d0fe200078008ff */
[----:B------:R4:W5:Y:S02]  /*0590*/  LDG.E.U16 R41, [R6.64] ;  /* 0x0000000406297981 */ /* 0x000964000c1e1500 */
[----:B------:R-:W-:Y:S01]  /*05a0*/  IMAD R18, R50, 0x4, R3 ;  /* 0x0000000432127824 */ /* 0x000fe200078e0203 */
[----:B0-----:R-:W-:Y:S02]  /*05b0*/  LEA R8, P1, R14, R46, 0x1 ;  /* 0x0000002e0e087211 */ /* 0x001fe400078208ff */
[-C--:B------:R-:W-:Y:S01]  /*05c0*/  LEA.HI.X.SX32 R11, R5, R48.reuse, 0x1, P0 ;  /* 0x00000030050b7211 */ /* 0x080fe200000f0eff */
[----:B------:R-:W-:Y:S01]  /*05d0*/  IMAD R5, R50, 0x4, R18 ;  /* 0x0000000432057824 */ /* 0x000fe200078e0212 */
[----:B------:R-:W-:-:S02]  /*05e0*/  LEA.HI.X.SX32 R9, R14, R48, 0x1, P1 ;  /* 0x000000300e097211 */ /* 0x000fc400008f0eff */
[C---:B------:R-:W-:Y:S01]  /*05f0*/  LEA R14, P0, R3.reuse, R46, 0x1 ;  /* 0x0000002e030e7211 */ /* 0x040fe200078008ff */
[----:B------:R0:W5:Y:S01]  /*0600*/  LDG.E.U16 R40, [R10.64] ;  /* 0x000000040a287981 */ /* 0x000162000c1e1500 */
[----:B------:R-:W-:Y:S02]  /*0610*/  LEA R17, R50, R5, 0x2 ;  /* 0x0000000532117211 */ /* 0x000fe400078e10ff */
[----:B------:R-:W-:Y:S01]  /*0620*/  LEA.HI.X.SX32 R15, R3, R48, 0x1, P0 ;  /* 0x00000030030f7211 */ /* 0x000fe200000f0eff */
[----:B------:R0:W5:Y:S01]  /*0630*/  LDG.E.U16 R43, [R8.64] ;  /* 0x00000004082b7981 */ /* 0x000162000c1e1500 */
[-C--:B-1----:R-:W-:Y:S01]  /*0640*/  LEA R12, P0, R18, R46.reuse, 0x1 ;  /* 0x0000002e120c7211 */ /* 0x082fe200078008ff */
[----:B------:R-:W-:Y:S01]  /*0650*/  IMAD R3, R50, 0x4, R17 ;  /* 0x0000000432037824 */ /* 0x000fe200078e0211 */
[----:B------:R-:W-:Y:S01]  /*0660*/  LEA R16, P1, R17, R46, 0x1 ;  /* 0x0000002e11107211 */ /* 0x000fe200078208ff */
[----:B------:R1:W5:Y:S01]  /*0670*/  LDG.E.U16 R42, [R14.64] ;  /* 0x000000040e2a7981 */ /* 0x000362000c1e1500 */
[----:B------:R-:W-:Y:S01]  /*0680*/  LEA.HI.X.SX32 R13, R18, R48, 0x1, P0 ;  /* 0x00000030120d7211 */ /* 0x000fe200000f0eff */
[----:B------:R-:W-:Y:S01]  /*0690*/  IMAD R18, R50, 0x4, R3 ;  /* 0x0000000432127824 */ /* 0x000fe200078e0203 */
[----:B----4-:R-:W-:-:S02]  /*06a0*/  LEA R6, P0, R5, R46, 0x1 ;  /* 0x0000002e05067211 */ /* 0x010fc400078008ff */
[----:B------:R-:W-:Y:S01]  /*06b0*/  LEA.HI.X.SX32 R17, R17, R48, 0x1, P1 ;  /* 0x0000003011117211 */ /* 0x000fe200008f0eff */
[----:B------:R4:W5:Y:S01]  /*06c0*/  LDG.E.U16 R45, [R12.64] ;  /* 0x000000040c2d7981 */ /* 0x000962000c1e1500 */
[C---:B------:R-:W-:Y:S02]  /*06d0*/  LEA R20, R50.reuse, R18, 0x2 ;  /* 0x0000001232147211 */ /* 0x040fe400078e10ff */
[----:B------:R-:W-:Y:S01]  /*06e0*/  LEA.HI.X.SX32 R7, R5, R48, 0x1, P0 ;  /* 0x0000003005077211 */ /* 0x000fe200000f0eff */
[----:B------:R1:W5:Y:S02]  /*06f0*/  LDG.E.U16 R47, [R16.64] ;  /* 0x00000004102f7981 */ /* 0x000364000c1e1500 */
[----:B------:R-:W-:Y:S01]  /*0700*/  IMAD R5, R50, 0x4, R20 ;  /* 0x0000000432057824 */ /* 0x000fe200078e0214 */
[----:B0-----:R-:W-:Y:S01]  /*0710*/  LEA R10, P0, R18, R46, 0x1 ;  /* 0x0000002e120a7211 */ /* 0x001fe200078008ff */
[----:B------:R0:W5:Y:S02]  /*0720*/  LDG.E.U16 R44, [R6.64] ;  /* 0x00000004062c7981 */ /* 0x000164000c1e1500 */
[----:B------:R-:W-:Y:S01]  /*0730*/  IMAD R21, R50, 0x4, R5 ;  /* 0x0000000432157824 */ /* 0x000fe200078e0205 */
[----:B------:R-:W-:-:S04]  /*0740*/  LEA.HI.X.SX32 R11, R18, R48, 0x1, P0 ;  /* 0x00000030120b7211 */ /* 0x000fc800000f0eff */
[----:B------:R-:W-:Y:S01]  /*0750*/  LEA R9, R50, R21, 0x2 ;  /* 0x0000001532097211 */ /* 0x000fe200078e10ff */
[----:B------:R0:W5:Y:S01]  /*0760*/  LDG.E.U16 R49, [R10.64] ;  /* 0x000000040a317981 */ /* 0x000162000c1e1500 */
[----:B-1----:R-:W-:-:S03]  /*0770*/  LEA R14, P0, R5, R46, 0x1 ;  /* 0x0000002e050e7211 */ /* 0x002fc600078008ff */
[C---:B------:R-:W-:Y:S01]  /*0780*/  IMAD R22, R50.reuse, 0x4, R9 ;  /* 0x0000000432167824 */ /* 0x040fe200078e0209 */
[----:B------:R-:W-:Y:S02]  /*0790*/  LEA.HI.X.SX32 R15, R5, R48, 0x1, P0 ;  /* 0x00000030050f7211 */ /* 0x000fe400000f0eff */
[-C--:B----4-:R-:W-:Y:S01]  /*07a0*/  LEA R12, P1, R9, R46.reuse, 0x1 ;  /* 0x0000002e090c7211 */ /* 0x090fe200078208ff */
[----:B------:R-:W-:Y:S01]  /*07b0*/  IMAD R5, R50, 0x4, R22 ;  /* 0x0000000432057824 */ /* 0x000fe200078e0216 */
[----:B------:R-:W-:Y:S01]  /*07c0*/  LEA R8, P0, R3, R46, 0x1 ;  /* 0x0000002e03087211 */ /* 0x000fe200078008ff */
[----:B------:R1:W4:Y:S01]  /*07d0*/  LDG.E.U16 R51, [R14.64] ;  /* 0x000000040e337981 */ /* 0x000322000c1e1500 */
[-C--:B------:R-:W-:Y:S02]  /*07e0*/  LEA.HI.X.SX32 R13, R9, R48.reuse, 0x1, P1 ;  /* 0x00000030090d7211 */ /* 0x080fe400008f0eff */
[----:B------:R-:W-:Y:S02]  /*07f0*/  LEA.HI.X.SX32 R9, R3, R48, 0x1, P0 ;  /* 0x0000003003097211 */ /* 0x000fe400000f0eff */
[----:B0-----:R-:W-:-:S02]  /*0800*/  LEA R6, P0, R20, R46, 0x1 ;  /* 0x0000002e14067211 */ /* 0x001fc400078008ff */
[-C--:B------:R-:W-:Y:S01]  /*0810*/  LEA R10, P1, R21, R46.reuse, 0x1 ;  /* 0x0000002e150a7211 */ /* 0x080fe200078208ff */
[----:B------:R-:W4:Y:S01]  /*0820*/  LDG.E.U16 R13, [R12.64] ;  /* 0x000000040c0d7981 */ /* 0x000f22000c1e1500 */
[----:B------:R-:W-:Y:S02]  /*0830*/  LEA R23, R50, R5, 0x2 ;  /* 0x0000000532177211 */ /* 0x000fe400078e10ff */
[----:B------:R-:W-:Y:S01]  /*0840*/  LEA R18, P2, R5, R46, 0x1 ;  /* 0x0000002e05127211 */ /* 0x000fe200078408ff */
[----:B------:R0:W4:Y:S01]  /*0850*/  LDG.E.U16 R8, [R8.64] ;  /* 0x0000000408087981 */ /* 0x000122000c1e1500 */
[-C--:B------:R-:W-:Y:S02]  /*0860*/  LEA.HI.X.SX32 R7, R20, R48.reuse, 0x1, P0 ;  /* 0x0000003014077211 */ /* 0x080fe400000f0eff */
[----:B------:R-:W-:Y:S02]  /*0870*/  LEA.HI.X.SX32 R11, R21, R48, 0x1, P1 ;  /* 0x00000030150b7211 */ /* 0x000fe400008f0eff */
[-C--:B------:R-:W-:Y:S01]  /*0880*/  LEA R16, P0, R22, R46.reuse, 0x1 ;  /* 0x0000002e16107211 */ /* 0x080fe200078008ff */
[----:B------:R-:W4:Y:S01]  /*0890*/  LDG.E.U16 R6, [R6.64] ;  /* 0x0000000406067981 */ /* 0x000f22000c1e1500 */
[----:B-1----:R-:W-:-:S02]  /*08a0*/  LEA R14, P1, R23, R46, 0x1 ;  /* 0x0000002e170e7211 */ /* 0x002fc400078208ff */
[-C--:B------:R-:W-:Y:S01]  /*08b0*/  LEA.HI.X.SX32 R19, R5, R48.reuse, 0x1, P2 ;  /* 0x0000003005137211 */ /* 0x080fe200010f0eff */
[----:B------:R-:W4:Y:S01]  /*08c0*/  LDG.E.U16 R10, [R10.64] ;  /* 0x000000040a0a7981 */ /* 0x000f22000c1e1500 */
[-C--:B------:R-:W-:Y:S02]  /*08d0*/  LEA.HI.X.SX32 R17, R22, R48.reuse, 0x1, P0 ;  /* 0x0000003016117211 */ /* 0x080fe400000f0eff */
[----:B------:R-:W-:Y:S02]  /*08e0*/  LEA.HI.X.SX32 R15, R23, R48, 0x1, P1 ;  /* 0x00000030170f7211 */ /* 0x000fe400008f0eff */
[----:B------:R-:W4:Y:S04]  /*08f0*/  LDG.E.U16 R19, [R18.64] ;  /* 0x0000000412137981 */ /* 0x000f28000c1e1500 */
[----:B------:R-:W4:Y:S04]  /*0900*/  LDG.E.U16 R16, [R16.64] ;  /* 0x0000000410107981 */ /* 0x000f28000c1e1500 */
[----:B------:R-:W4:Y:S01]  /*0910*/  LDG.E.U16 R14, [R14.64] ;  /* 0x000000040e0e7981 */ /* 0x000f22000c1e1500 */
[----:B------:R-:W-:Y:S01]  /*0920*/  SHF.R.S32.HI R3, RZ, 0x6, R0 ;  /* 0x00000006ff037819 */ /* 0x000fe20000011400 */
[----:B0-----:R-:W-:-:S03]  /*0930*/  IMAD.SHL.U32 R9, R0, 0x2, RZ ;  /* 0x0000000200097824 */ /* 0x001fc600078e00ff */
[----:B------:R-:W-:-:S04]  /*0940*/  SGXT R3, R3, 0x1 ;  /* 0x000000010303781a */ /* 0x000fc80000000200 */
[----:B------:R-:W-:Y:S01]  /*0950*/  LOP3.LUT R84, R3, 0x90, RZ, 0xc0, !PT ;  /* 0x0000009003547812 */ /* 0x000fe200078ec0ff */
[----:B------:R-:W-:-:S03]  /*0960*/  IMAD.MOV.U32 R3, RZ, RZ, c[0x0][0x1d0] ;  /* 0x00007400ff037624 */ /* 0x000fc600078e00ff */
[----:B------:R-:W-:Y:S02]  /*0970*/  LOP3.LUT R84, R84, 0x7e, R9, 0x78, !PT ;  /* 0x0000007e54547812 */ /* 0x000fe400078e7809 */
[----:B------:R-:W-:Y:S02]  /*0980*/  ISETP.GE.AND P0, PT, R3, 0x1, PT ;  /* 0x000000010300780c */ /* 0x000fe40003f06270 */
[----:B------:R-:W-:Y:S02]  /*0990*/  LOP3.LUT R3, R84, 0x20, RZ, 0x3c, !PT ;  /* 0x0000002054037812 */ /* 0x000fe400078e3cff */
[----:B------:R-:W-:Y:S01]  /*09a0*/  SHF.R.S32.HI R82, RZ, 0x4, R0 ;  /* 0x00000004ff527819 */ /* 0x000fe20000011400 */
[----:B------:R-:W-:Y:S01]  /*09b0*/  IMAD.MOV.U32 R76, RZ, RZ, -0x800000 ;  /* 0xff800000ff4c7424 */ /* 0x000fe200078e00ff */
[----:B------:R-:W-:Y:S01]  /*09c0*/  MOV R81, 0x3f800000 ;  /* 0x3f80000000517802 */ /* 0x000fe20000000f00 */
[----:B------:R-:W-:Y:S01]  /*09d0*/  IMAD.MOV.U32 R77, RZ, RZ, -0x800000 ;  /* 0xff800000ff4d7424 */ /* 0x000fe200078e00ff */
[----:B------:R-:W-:Y:S01]  /*09e0*/  MOV R78, 0xff800000 ;  /* 0xff800000004e7802 */ /* 0x000fe20000000f00 */
[----:B------:R-:W-:Y:S01]  /*09f0*/  IMAD.MOV.U32 R79, RZ, RZ, -0x800000 ;  /* 0xff800000ff4f7424 */ /* 0x000fe200078e00ff */
[----:B------:R-:W-:Y:S01]  /*0a00*/  CS2R R56, SRZ ;  /* 0x0000000000387805 */ /* 0x000fe2000001ff00 */
[----:B------:R-:W-:Y:S01]  /*0a10*/  IMAD.MOV.U32 R80, RZ, RZ, 0x3f800000 ;  /* 0x3f800000ff507424 */ /* 0x000fe200078e00ff */
[----:B------:R-:W-:Y:S01]  /*0a20*/  CS2R R58, SRZ ;  /* 0x00000000003a7805 */ /* 0x000fe2000001ff00 */
[----:B------:R-:W-:Y:S01]  /*0a30*/  CS2R R52, SRZ ;  /* 0x0000000000347805 */ /* 0x000fe2000001ff00 */
[----:B------:R-:W-:Y:S01]  /*0a40*/  CS2R R54, SRZ ;  /* 0x0000000000367805 */ /* 0x000fe2000001ff00 */
[----:B------:R-:W-:Y:S01]  /*0a50*/  CS2R R60, SRZ ;  /* 0x00000000003c7805 */ /* 0x000fe2000001ff00 */
[----:B------:R-:W-:Y:S01]  /*0a60*/  CS2R R62, SRZ ;  /* 0x00000000003e7805 */ /* 0x000fe2000001ff00 */
[----:B------:R-:W-:Y:S01]  /*0a70*/  CS2R R64, SRZ ;  /* 0x0000000000407805 */ /* 0x000fe2000001ff00 */
[----:B------:R-:W-:Y:S01]  /*0a80*/  CS2R R66, SRZ ;  /* 0x0000000000427805 */ /* 0x000fe2000001ff00 */
[C---:B------:R-:W-:Y:S01]  /*0a90*/  LOP3.LUT R87, R0.reuse, 0x7f, RZ, 0xc0, !PT ;  /* 0x0000007f00577812 */ /* 0x040fe200078ec0ff */
[C---:B------:R-:W-:Y:S01]  /*0aa0*/  IMAD.SHL.U32 R83, R0.reuse, 0x8, RZ ;  /* 0x0000000800537824 */ /* 0x040fe200078e00ff */
[----:B------:R-:W-:Y:S01]  /*0ab0*/  LOP3.LUT R85, R0, 0x60, RZ, 0xc0, !PT ;  /* 0x0000006000557812 */ /* 0x000fe200078ec0ff */
[----:B------:R-:W-:Y:S01]  /*0ac0*/  IMAD R4, R4, c[0x0][0x1c8], RZ ;  /* 0x0000720004047a24 */ /* 0x000fe200078e02ff */
[----:B------:R-:W-:Y:S01]  /*0ad0*/  SGXT R82, R82, 0x1 ;  /* 0x000000015252781a */ /* 0x000fe20000000200 */
[----:B--2---:R-:W-:Y:S04]  /*0ae0*/  STS.U16 [R84], R25 ;  /* 0x0000001954007388 */ /* 0x004fe80000000400 */
[----:B---3--:R0:W-:Y:S04]  /*0af0*/  STS.U16 [R84+0x200], R27 ;  /* 0x0002001b54007388 */ /* 0x0081e80000000400 */
[----:B-----5:R-:W-:Y:S04]  /*0b00*/  STS.U16 [R84+0x400], R29 ;  /* 0x0004001d54007388 */ /* 0x020fe80000000400 */
[----:B------:R-:W-:Y:S04]  /*0b10*/  STS.U16 [R84+0x600], R31 ;  /* 0x0006001f54007388 */ /* 0x000fe80000000400 */
        /* <DEDUP_REMOVED lines=8> */
[----:B------:R1:W-:Y:S04]  /*0ba0*/  STS.U16 [R84+0x1800], R49 ;  /* 0x0018003154007388 */ /* 0x0003e80000000400 */
[----:B----4-:R2:W-:Y:S04]  /*0bb0*/  STS.U16 [R84+0x1a00], R51 ;  /* 0x001a003354007388 */ /* 0x0105e80000000400 */
        /* <DEDUP_REMOVED lines=11> */
[----:B------:R-:W-:Y:S01]  /*0c70*/  STS.U16 [R3+0x1f00], R14 ;  /* 0x001f000e03007388 */ /* 0x000fe20000000400 */
[----:B0-----:R-:W-:Y:S01]  /*0c80*/  IMAD.MOV.U32 R27, RZ, RZ, 0x3f800000 ;  /* 0x3f800000ff1b7424 */ /* 0x001fe200078e00ff */
[----:B-1----:R-:W-:Y:S01]  /*0c90*/  CS2R R48, SRZ ;  /* 0x0000000000307805 */ /* 0x002fe2000001ff00 */
[----:B--2---:R-:W-:Y:S01]  /*0ca0*/  CS2R R50, SRZ ;  /* 0x0000000000327805 */ /* 0x004fe2000001ff00 */
[----:B------:R0:W-:Y:S01]  /*0cb0*/  STS.U16 [R3+0x300], R26 ;  /* 0x0003001a03007388 */ /* 0x0001e20000000400 */
[----:B------:R-:W-:-:S03]  /*0cc0*/  CS2R R46, SRZ ;  /* 0x00000000002e7805 */ /* 0x000fc6000001ff00 */
[----:B------:R1:W-:Y:S04]  /*0cd0*/  STS.U16 [R3+0x500], R28 ;  /* 0x0005001c03007388 */ /* 0x0003e80000000400 */
[----:B------:R2:W-:Y:S01]  /*0ce0*/  STS.U16 [R3+0x700], R30 ;  /* 0x0007001e03007388 */ /* 0x0005e20000000400 */
[----:B0-----:R-:W-:-:S03]  /*0cf0*/  MOV R26, 0x3f800000 ;  /* 0x3f800000001a7802 */ /* 0x001fc60000000f00 */
[----:B------:R0:W-:Y:S01]  /*0d00*/  STS.U16 [R3+0x1100], R40 ;  /* 0x0011002803007388 */ /* 0x0001e20000000400 */
[----:B-1----:R-:W-:-:S03]  /*0d10*/  CS2R R28, SRZ ;  /* 0x00000000001c7805 */ /* 0x002fc6000001ff00 */
[----:B------:R1:W-:Y:S01]  /*0d20*/  STS.U16 [R3+0x1300], R42 ;  /* 0x0013002a03007388 */ /* 0x0003e20000000400 */
[----:B--2---:R-:W-:-:S03]  /*0d30*/  CS2R R30, SRZ ;  /* 0x00000000001e7805 */ /* 0x004fc6000001ff00 */
[----:B------:R2:W-:Y:S01]  /*0d40*/  STS.U16 [R3+0x1500], R44 ;  /* 0x0015002c03007388 */ /* 0x0005e20000000400 */
[----:B0-----:R-:W-:Y:S01]  /*0d50*/  CS2R R40, SRZ ;  /* 0x0000000000287805 */ /* 0x001fe2000001ff00 */
[----:B-1----:R-:W-:Y:S01]  /*0d60*/  CS2R R42, SRZ ;  /* 0x00000000002a7805 */ /* 0x002fe2000001ff00 */
[----:B--2---:R-:W-:Y:S01]  /*0d70*/  CS2R R44, SRZ ;  /* 0x00000000002c7805 */ /* 0x004fe2000001ff00 */
[----:B------:R-:W-:Y:S05]  /*0d80*/  @!P0 BRA `(.L_x_0) ;  /* 0x0000208000008947 */ /* 0x000fea0003800000 */
[----:B------:R-:W-:Y:S01]  /*0d90*/  IMAD R3, R2, c[0x0][0x1a0], RZ ;  /* 0x0000680002037a24 */ /* 0x000fe200078e02ff */
[C---:B------:R-:W-:Y:S01]  /*0da0*/  LOP3.LUT R7, R0.reuse, 0xf, RZ, 0xc0, !PT ;  /* 0x0000000f00077812 */ /* 0x040fe200078ec0ff */
[----:B------:R-:W-:Y:S01]  /*0db0*/  IMAD R6, R87, c[0x0][0x1a8], RZ ;  /* 0x00006a0057067a24 */ /* 0x000fe200078e02ff */
[----:B------:R-:W-:Y:S01]  /*0dc0*/  LOP3.LUT R12, R0, 0x20, RZ, 0xc0, !PT ;  /* 0x00000020000c7812 */ /* 0x000fe200078ec0ff */
[C---:B------:R-:W-:Y:S01]  /*0dd0*/  IMAD.HI R5, R3.reuse, 0x2, RZ ;  /* 0x0000000203057827 */ /* 0x040fe200078e02ff */
[----:B------:R-:W-:Y:S01]  /*0de0*/  SHF.L.U32 R154, R3, 0x1, RZ ;  /* 0x00000001039a7819 */ /* 0x000fe200000006ff */
[----:B------:R-:W-:Y:S01]  /*0df0*/  CS2R R56, SRZ ;  /* 0x0000000000387805 */ /* 0x000fe2000001ff00 */
[----:B------:R-:W-:Y:S01]  /*0e00*/  LOP3.LUT R14, R83, 0x60, RZ, 0xc0, !PT ;  /* 0x00000060530e7812 */ /* 0x000fe200078ec0ff */
[C---:B------:R-:W-:Y:S01]  /*0e10*/  IMAD.SHL.U32 R155, R6.reuse, 0x2, RZ ;  /* 0x00000002069b7824 */ /* 0x040fe200078e00ff */
[----:B------:R-:W-:Y:S01]  /*0e20*/  MOV R91, 0xff800000 ;  /* 0xff800000005b7802 */ /* 0x000fe20000000f00 */
[----:B------:R-:W-:Y:S01]  /*0e30*/  IMAD.HI R6, R6, 0x2, RZ ;  /* 0x0000000206067827 */ /* 0x000fe200078e02ff */
[----:B------:R-:W-:Y:S01]  /*0e40*/  MOV R89, 0xff800000 ;  /* 0xff80000000597802 */ /* 0x000fe20000000f00 */
[----:B------:R-:W-:Y:S01]  /*0e50*/  CS2R R58, SRZ ;  /* 0x00000000003a7805 */ /* 0x000fe2000001ff00 */
[----:B------:R-:W-:Y:S01]  /*0e60*/  IADD3 R154, P0, P1, R155, c[0x0][0x168], R154 ;  /* 0x00005a009b9a7a10 */ /* 0x000fe2000791e09a */
[----:B------:R-:W-:Y:S01]  /*0e70*/  IMAD R3, R2, c[0x0][0x1b0], RZ ;  /* 0x00006c0002037a24 */ /* 0x000fe200078e02ff */
[----:B------:R-:W-:Y:S01]  /*0e80*/  MOV R26, 0x3f800000 ;  /* 0x3f800000001a7802 */ /* 0x000fe20000000f00 */
[----:B------:R-:W-:Y:S01]  /*0e90*/  IMAD R11, R7, c[0x0][0x1b4], RZ ;  /* 0x00006d00070b7a24 */ /* 0x000fe200078e02ff */
[----:B------:R-:W-:Y:S01]  /*0ea0*/  IADD3.X R155, R6, c[0x0][0x16c], R5, P0, P1 ;  /* 0x00005b00069b7a10 */ /* 0x000fe200007e2405 */
[----:B------:R-:W-:Y:S01]  /*0eb0*/  IMAD.MOV.U32 R21, RZ, RZ, c[0x0][0x1b8] ;  /* 0x00006e00ff157624 */ /* 0x000fe200078e00ff */
[C---:B------:R-:W-:Y:S01]  /*0ec0*/  LOP3.LUT R5, R0.reuse, 0x7, RZ, 0xc0, !PT ;  /* 0x0000000700057812 */ /* 0x040fe200078ec0ff */
[C---:B------:R-:W-:Y:S01]  /*0ed0*/  IMAD.SHL.U32 R16, R0.reuse, 0x20, RZ ;  /* 0x0000002000107824 */ /* 0x040fe200078e00ff */
[----:B------:R-:W-:Y:S01]  /*0ee0*/  LOP3.LUT R6, R83, 0x30, RZ, 0xc0, !PT ;  /* 0x0000003053067812 */ /* 0x000fe200078ec0ff */
[----:B------:R-:W-:Y:S01]  /*0ef0*/  IMAD.MOV.U32 R139, RZ, RZ, c[0x0][0x1a4] ;  /* 0x00006900ff8b7624 */ /* 0x000fe200078e00ff */
[----:B------:R-:W-:Y:S01]  /*0f00*/  LOP3.LUT P0, R15, R0, 0x3, RZ, 0xc0, !PT ;  /* 0x00000003000f7812 */ /* 0x000fe2000780c0ff */
[C-C-:B------:R-:W-:Y:S01]  /*0f10*/  IMAD R13, R5.reuse, 0x4, R12.reuse ;  /* 0x00000004050d7824 */ /* 0x140fe200078e020c */
[----:B------:R-:W-:Y:S01]  /*0f20*/  SHF.R.U32.HI R7, RZ, 0x1, R12 ;  /* 0x00000001ff077819 */ /* 0x000fe2000001160c */
[C---:B------:R-:W-:Y:S01]  /*0f30*/  IMAD R10, R5.reuse, 0x40, R6 ;  /* 0x00000040050a7824 */ /* 0x040fe200078e0206 */
[----:B------:R-:W-:Y:S01]  /*0f40*/  SHF.L.U32 R8, R5, 0x4, RZ ;  /* 0x0000000405087819 */ /* 0x000fe200000006ff */
[----:B------:R-:W-:Y:S01]  /*0f50*/  IMAD.SHL.U32 R6, R11, 0x2, RZ ;  /* 0x000000020b067824 */ /* 0x000fe200078e00ff */
[----:B------:R-:W-:Y:S01]  /*0f60*/  SHF.L.U32 R5, R3, 0x1, RZ ;  /* 0x0000000103057819 */ /* 0x000fe200000006ff */
[----:B------:R-:W-:Y:S01]  /*0f70*/  IMAD R14, R15, 0x4, R14 ;  /* 0x000000040f0e7824 */ /* 0x000fe200078e020e */
[----:B------:R-:W-:Y:S01]  /*0f80*/  LOP3.LUT R7, R7, 0x90, R82, 0x78, !PT ;  /* 0x0000009007077812 */ /* 0x000fe200078e7852 */
[C---:B------:R-:W-:Y:S01]  /*0f90*/  IMAD R137, R139.reuse, 0x12, RZ ;  /* 0x000000128b897824 */ /* 0x040fe200078e02ff */
[----:B------:R-:W-:Y:S01]  /*0fa0*/  SHF.R.U32.HI R12, RZ, 0x4, R0 ;  /* 0x00000004ff0c7819 */ /* 0x000fe20000011600 */
[C---:B------:R-:W-:Y:S01]  /*0fb0*/  IMAD R75, R139.reuse, 0xa, RZ ;  /* 0x0000000a8b4b7824 */ /* 0x040fe200078e02ff */
[----:B------:R-:W-:Y:S01]  /*0fc0*/  LOP3.LUT R8, R8, 0x30, R9, 0x78, !PT ;  /* 0x0000003008087812 */ /* 0x000fe200078e7809 */
[C---:B------:R-:W-:Y:S01]  /*0fd0*/  IMAD R135, R139.reuse, 0x14, RZ ;  /* 0x000000148b877824 */ /* 0x040fe200078e02ff */
[----:B------:R-:W-:Y:S01]  /*0fe0*/  IADD3 R95, P1, P2, R6, c[0x0][0x170], R5 ;  /* 0x00005c00065f7a10 */ /* 0x000fe20007a3e005 */
[----:B------:R-:W-:Y:S01]  /*0ff0*/  IMAD R73, R139, 0x9, RZ ;  /* 0x000000098b497824 */ /* 0x000fe200078e02ff */
[----:B------:R-:W-:Y:S01]  /*1000*/  IADD3 R6, R7, R14, RZ ;  /* 0x0000000e07067210 */ /* 0x000fe20007ffe0ff */
[----:B------:R-:W-:Y:S01]  /*1010*/  IMAD.U32 R5, R13, 0x40, R8 ;  /* 0x000000400d057824 */ /* 0x000fe200078e0008 */
[----:B------:R-:W-:Y:S01]  /*1020*/  SGXT.U32 R7, R12, 0x3 ;  /* 0x000000030c07781a */ /* 0x000fe20000000000 */
[C---:B------:R-:W-:Y:S01]  /*1030*/  IMAD R37, R139.reuse, 0x5, RZ ;  /* 0x000000058b257824 */ /* 0x040fe200078e02ff */
[----:B------:R-:W-:Y:S01]  /*1040*/  LOP3.LUT R8, R0, 0x10, RZ, 0xc0, !PT ;  /* 0x0000001000087812 */ /* 0x000fe200078ec0ff */
[----:B------:R-:W-:Y:S01]  /*1050*/  IMAD R133, R139, 0x16, RZ ;  /* 0x000000168b857824 */ /* 0x000fe200078e02ff */
[----:B------:R-:W-:Y:S01]  /*1060*/  LOP3.LUT R13, R10, 0x10, R9, 0x78, !PT ;  /* 0x000000100a0d7812 */ /* 0x000fe200078e7809 */
[----:B------:R-:W-:Y:S01]  /*1070*/  IMAD R12, R7, c[0x0][0x1b8], RZ ;  /* 0x00006e00070c7a24 */ /* 0x000fe200078e02ff */
[----:B------:R-:W-:Y:S01]  /*1080*/  SHF.R.S32.HI R14, RZ, 0x2, R0 ;  /* 0x00000002ff0e7819 */ /* 0x000fe20000011400 */
[C---:B------:R-:W-:Y:S01]  /*1090*/  IMAD R18, R8.reuse, 0x2, R15 ;  /* 0x0000000208127824 */ /* 0x040fe200078e020f */
[----:B------:R-:W-:Y:S01]  /*10a0*/  LEA R7, R8, R13, 0x5 ;  /* 0x0000000d08077211 */ /* 0x000fe200078e28ff */
[----:B------:R-:W-:Y:S01]  /*10b0*/  IMAD.HI R8, R3, 0x2, RZ ;  /* 0x0000000203087827 */ /* 0x000fe200078e02ff */
[----:B------:R-:W-:Y:S01]  /*10c0*/  SGXT R13, R14, 0x1 ;  /* 0x000000010e0d781a */ /* 0x000fe20000000200 */
[----:B------:R-:W-:Y:S01]  /*10d0*/  CS2R R52, SRZ ;  /* 0x0000000000347805 */ /* 0x000fe2000001ff00 */
[----:B------:R-:W-:Y:S01]  /*10e0*/  LEA.HI R10, R0, 0x38, RZ, 0x1c ;  /* 0x00000038000a7811 */ /* 0x000fe200078fe0ff */
[----:B------:R-:W-:Y:S01]  /*10f0*/  IMAD R14, R21, 0x8, R12 ;  /* 0x00000008150e7824 */ /* 0x000fe200078e020c */
[----:B------:R-:W-:Y:S01]  /*1100*/  LOP3.LUT R3, R13, 0x90, RZ, 0xc0, !PT ;  /* 0x000000900d037812 */ /* 0x000fe200078ec0ff */
[----:B------:R-:W-:Y:S01]  /*1110*/  IMAD.HI R13, R11, 0x2, RZ ;  /* 0x000000020b0d7827 */ /* 0x000fe200078e02ff */
[----:B------:R-:W-:Y:S01]  /*1120*/  IADD3 R136, P5, R137, R154, RZ ;  /* 0x0000009a89887210 */ /* 0x000fe20007fbe0ff */
[----:B------:R-:W-:Y:S01]  /*1130*/  CS2R R54, SRZ ;  /* 0x0000000000367805 */ /* 0x000fe2000001ff00 */
[----:B------:R-:W-:Y:S01]  /*1140*/  LEA R15, R21, R14, 0x3 ;  /* 0x0000000e150f7211 */ /* 0x000fe200078e18ff */
[----:B------:R-:W-:Y:S01]  /*1150*/  IMAD R18, R18, 0x4, R85 ;  /* 0x0000000412127824 */ /* 0x000fe200078e0255 */
[----:B------:R-:W-:Y:S01]  /*1160*/  LOP3.LUT R11, R3, 0x160, R16, 0xf8, !PT ;  /* 0x00000160030b7812 */ /* 0x000fe200078ef810 */
[----:B------:R-:W-:Y:S01]  /*1170*/  IMAD R39, R139, 0x6, RZ ;  /* 0x000000068b277824 */ /* 0x000fe200078e02ff */
[----:B------:R-:W-:Y:S01]  /*1180*/  LOP3.LUT R17, R3, 0x10, R9, 0x78, !PT ;  /* 0x0000001003117812 */ /* 0x000fe200078e7809 */
[----:B------:R-:W-:Y:S01]  /*1190*/  IMAD R16, R21, 0x8, R15 ;  /* 0x0000000815107824 */ /* 0x000fe200078e020f */
[----:B------:R-:W-:Y:S01]  /*11a0*/  LEA.HI R3, R0, 0x78, RZ, 0x1c ;  /* 0x0000007800037811 */ /* 0x000fe200078fe0ff */
[----:B------:R-:W-:Y:S01]  /*11b0*/  IMAD R79, R139, 0xc, RZ ;  /* 0x0000000c8b4f7824 */ /* 0x000fe200078e02ff */
[----:B------:R-:W-:Y:S01]  /*11c0*/  IADD3.X R19, R13, c[0x0][0x174], R8, P1, P2 ;  /* 0x00005d000d137a10 */ /* 0x000fe20000fe4408 */
[----:B------:R-:W-:Y:S01]  /*11d0*/  IMAD.U32 R8, R18, 0x8, R17 ;  /* 0x0000000812087824 */ /* 0x000fe200078e0011 */
[----:B------:R-:W-:Y:S01]  /*11e0*/  LEA R13, R21, R16, 0x3 ;  /* 0x00000010150d7211 */ /* 0x000fe200078e18ff */
[----:B------:R-:W-:Y:S01]  /*11f0*/  IMAD R18, R3, c[0x0][0x1b8], RZ ;  /* 0x00006e0003127a24 */ /* 0x000fe200078e02ff */
[-C--:B------:R-:W-:Y:S01]  /*1200*/  LEA R122, P1, R12, R95.reuse, 0x1 ;  /* 0x0000005f0c7a7211 */ /* 0x080fe200078208ff */
[----:B------:R-:W-:Y:S01]  /*1210*/  IMAD R17, R10, c[0x0][0x1b8], RZ ;  /* 0x00006e000a117a24 */ /* 0x000fe200078e02ff */
[----:B------:R-:W-:Y:S01]  /*1220*/  LEA R120, P2, R14, R95, 0x1 ;  /* 0x0000005f0e787211 */ /* 0x000fe200078408ff */
[----:B------:R-:W-:Y:S01]  /*1230*/  IMAD R3, R21, 0x8, R13 ;  /* 0x0000000815037824 */ /* 0x000fe200078e020d */
[-C--:B------:R-:W-:Y:S01]  /*1240*/  LEA.HI.X.SX32 R123, R12, R19.reuse, 0x1, P1 ;  /* 0x000000130c7b7211 */ /* 0x080fe200008f0eff */
[C---:B------:R-:W-:Y:S01]  /*1250*/  IMAD R131, R139.reuse, 0x18, RZ ;  /* 0x000000188b837824 */ /* 0x040fe200078e02ff */
[----:B------:R-:W-:Y:S01]  /*1260*/  LEA.HI.X.SX32 R121, R14, R19, 0x1, P2 ;  /* 0x000000130e797211 */ /* 0x000fe200010f0eff */
[----:B------:R-:W-:Y:S01]  /*1270*/  IMAD R77, R139, 0xb, RZ ;  /* 0x0000000b8b4d7824 */ /* 0x000fe200078e02ff */
[----:B------:R-:W-:Y:S01]  /*1280*/  LEA R10, R21, R3, 0x3 ;  /* 0x00000003150a7211 */ /* 0x000fe200078e18ff */
[----:B------:R-:W-:Y:S01]  /*1290*/  IMAD R33, R139, 0x3, RZ ;  /* 0x000000038b217824 */ /* 0x000fe200078e02ff */
[-C--:B------:R-:W-:Y:S01]  /*12a0*/  LEA R118, P1, R15, R95.reuse, 0x1 ;  /* 0x0000005f0f767211 */ /* 0x080fe200078208ff */
[----:B------:R-:W-:Y:S01]  /*12b0*/  IMAD R129, R139, 0x1a, RZ ;  /* 0x0000001a8b817824 */ /* 0x000fe200078e02ff */
[C---:B------:R-:W-:Y:S01]  /*12c0*/  LEA R116, P2, R16.reuse, R95, 0x1 ;  /* 0x0000005f10747211 */ /* 0x040fe200078408ff */
[----:B------:R-:W-:Y:S01]  /*12d0*/  IMAD R12, R21, 0x10, R10 ;  /* 0x00000010150c7824 */ /* 0x000fe200078e020a */
[-C--:B------:R-:W-:Y:S01]  /*12e0*/  LEA.HI.X.SX32 R119, R15, R19.reuse, 0x1, P1 ;  /* 0x000000130f777211 */ /* 0x080fe200008f0eff */
[----:B------:R-:W-:Y:S01]  /*12f0*/  IMAD R127, R139, 0xe, RZ ;  /* 0x0000000e8b7f7824 */ /* 0x000fe200078e02ff */
[----:B------:R-:W-:Y:S01]  /*1300*/  LEA.HI.X.SX32 R117, R16, R19, 0x1, P2 ;  /* 0x0000001310757211 */ /* 0x000fe200010f0eff */
[----:B------:R-:W-:Y:S01]  /*1310*/  IMAD R14, R21, 0x8, R12 ;  /* 0x00000008150e7824 */ /* 0x000fe200078e020c */
[-C--:B------:R-:W-:Y:S01]  /*1320*/  LEA R108, P3, R17, R95.reuse, 0x1 ;  /* 0x0000005f116c7211 */ /* 0x080fe200078608ff */
[----:B------:R-:W-:Y:S01]  /*1330*/  IMAD R141, R139, 0x1c, RZ ;  /* 0x0000001c8b8d7824 */ /* 0x000fe200078e02ff */
[----:B------:R-:W-:Y:S01]  /*1340*/  LEA R112, P2, R3, R95, 0x1 ;  /* 0x0000005f03707211 */ /* 0x000fe200078408ff */
[----:B------:R-:W-:Y:S01]  /*1350*/  IMAD R125, R139, 0xd, RZ ;  /* 0x0000000d8b7d7824 */ /* 0x000fe200078e02ff */
[----:B------:R-:W-:Y:S01]  /*1360*/  LEA R15, R21, R14, 0x3 ;  /* 0x0000000e150f7211 */ /* 0x000fe200078e18ff */
[----:B------:R-:W-:Y:S01]  /*1370*/  IMAD R69, R139, 0x7, RZ ;  /* 0x000000078b457824 */ /* 0x000fe200078e02ff */
[-C--:B------:R-:W-:Y:S01]  /*1380*/  LEA.HI.X.SX32 R109, R17, R19.reuse, 0x1, P3 ;  /* 0x00000013116d7211 */ /* 0x080fe200018f0eff */
[----:B------:R-:W-:Y:S01]  /*1390*/  IMAD R147, R139, 0x1e, RZ ;  /* 0x0000001e8b937824 */ /* 0x000fe200078e02ff */
[----:B------:R-:W-:Y:S01]  /*13a0*/  LEA.HI.X.SX32 R113, R3, R19, 0x1, P2 ;  /* 0x0000001303717211 */ /* 0x000fe200010f0eff */
[----:B------:R-:W-:Y:S01]  /*13b0*/  IMAD R16, R21, 0x8, R15 ;  /* 0x0000000815107824 */ /* 0x000fe200078e020f */
[-C--:B------:R-:W-:Y:S01]  /*13c0*/  LEA R114, P1, R13, R95.reuse, 0x1 ;  /* 0x0000005f0d727211 */ /* 0x080fe200078208ff */
[C---:B------:R-:W-:Y:S01]  /*13d0*/  IMAD.SHL.U32 R35, R139.reuse, 0x4, RZ ;  /* 0x000000048b237824 */ /* 0x040fe200078e00ff */
[C---:B------:R-:W-:Y:S01]  /*13e0*/  LEA R110, P3, R10.reuse, R95, 0x1 ;  /* 0x0000005f0a6e7211 */ /* 0x040fe200078608ff */
[----:B------:R-:W-:Y:S01]  /*13f0*/  IMAD R157, R139, 0xf, RZ ;  /* 0x0000000f8b9d7824 */ /* 0x000fe200078e02ff */
[----:B------:R-:W-:Y:S01]  /*1400*/  LEA R3, R21, R16, 0x3 ;  /* 0x0000001015037211 */ /* 0x000fe200078e18ff */
[----:B------:R-:W-:Y:S01]  /*1410*/  IMAD.MOV.U32 R81, RZ, RZ, 0x3f800000 ;  /* 0x3f800000ff517424 */ /* 0x000fe200078e00ff */
[-C--:B------:R-:W-:Y:S01]  /*1420*/  LEA.HI.X.SX32 R115, R13, R19.reuse, 0x1, P1 ;  /* 0x000000130d737211 */ /* 0x080fe200008f0eff */
[----:B------:R-:W-:Y:S01]  /*1430*/  IMAD.MOV.U32 R13, RZ, RZ, RZ ;  /* 0x000000ffff0d7224 */ /* 0x000fe200078e00ff */
[----:B------:R-:W-:Y:S01]  /*1440*/  LEA.HI.X.SX32 R111, R10, R19, 0x1, P3 ;  /* 0x000000130a6f7211 */ /* 0x000fe200018f0eff */
[C---:B------:R-:W-:Y:S01]  /*1450*/  IMAD R10, R21.reuse, 0x8, R3 ;  /* 0x00000008150a7824 */ /* 0x040fe200078e0203 */
[-C--:B------:R-:W-:Y:S01]  /*1460*/  LEA R106, P1, R12, R95.reuse, 0x1 ;  /* 0x0000005f0c6a7211 */ /* 0x080fe200078208ff */
[----:B------:R-:W-:Y:S01]  /*1470*/  IMAD.MOV.U32 R90, RZ, RZ, -0x800000 ;  /* 0xff800000ff5a7424 */ /* 0x000fe200078e00ff */
[----:B------:R-:W-:Y:S01]  /*1480*/  LEA R92, P4, R18, R95, 0x1 ;  /* 0x0000005f125c7211 */ /* 0x000fe200078808ff */
[----:B------:R-:W-:Y:S01]  /*1490*/  IMAD.MOV.U32 R88, RZ, RZ, -0x800000 ;  /* 0xff800000ff587424 */ /* 0x000fe200078e00ff */
[----:B------:R-:W-:Y:S01]  /*14a0*/  LEA.HI.X.SX32 R107, R12, R19, 0x1, P1 ;  /* 0x000000130c6b7211 */ /* 0x000fe200008f0eff */
[----:B------:R-:W-:Y:S01]  /*14b0*/  IMAD.MOV.U32 R80, RZ, RZ, 0x3f800000 ;  /* 0x3f800000ff507424 */ /* 0x000fe200078e00ff */
[----:B------:R-:W-:Y:S01]  /*14c0*/  LEA R12, R21, R10, 0x3 ;  /* 0x0000000a150c7211 */ /* 0x000fe200078e18ff */
[----:B------:R-:W-:Y:S01]  /*14d0*/  IMAD.MOV.U32 R27, RZ, RZ, 0x3f800000 ;  /* 0x3f800000ff1b7424 */ /* 0x000fe200078e00ff */
[-C--:B------:R-:W-:Y:S01]  /*14e0*/  LEA R104, P2, R14, R95.reuse, 0x1 ;  /* 0x0000005f0e687211 */ /* 0x080fe200078408ff */
[----:B------:R-:W-:Y:S01]  /*14f0*/  CS2R R48, SRZ ;  /* 0x0000000000307805 */ /* 0x000fe2000001ff00 */
[C---:B------:R-:W-:Y:S01]  /*1500*/  LEA R102, P3, R15.reuse, R95, 0x1 ;  /* 0x0000005f0f667211 */ /* 0x040fe200078608ff */
[----:B------:R-:W-:Y:S01]  /*1510*/  CS2R R50, SRZ ;  /* 0x0000000000327805 */ /* 0x000fe2000001ff00 */
[----:B------:R-:W-:Y:S01]  /*1520*/  LEA.HI.X.SX32 R93, R18, R19, 0x1, P4 ;  /* 0x00000013125d7211 */ /* 0x000fe200020f0eff */
[----:B------:R-:W-:Y:S01]  /*1530*/  CS2R R44, SRZ ;  /* 0x00000000002c7805 */ /* 0x000fe2000001ff00 */
[----:B------:R-:W-:Y:S01]  /*1540*/  LEA R94, P4, R12, R95, 0x1 ;  /* 0x0000005f0c5e7211 */ /* 0x000fe200078808ff */
[----:B------:R-:W-:Y:S01]  /*1550*/  CS2R R46, SRZ ;  /* 0x00000000002e7805 */ /* 0x000fe2000001ff00 */
[-C--:B------:R-:W-:Y:S01]  /*1560*/  LEA.HI.X.SX32 R105, R14, R19.reuse, 0x1, P2 ;  /* 0x000000130e697211 */ /* 0x080fe200010f0eff */
[----:B------:R-:W-:Y:S01]  /*1570*/  CS2R R40, SRZ ;  /* 0x0000000000287805 */ /* 0x000fe2000001ff00 */
[----:B------:R-:W-:Y:S01]  /*1580*/  LEA.HI.X.SX32 R103, R15, R19, 0x1, P3 ;  /* 0x000000130f677211 */ /* 0x000fe200018f0eff */
[----:B------:R-:W-:Y:S01]  /*1590*/  CS2R R42, SRZ ;  /* 0x00000000002a7805 */ /* 0x000fe2000001ff00 */
[-C--:B------:R-:W-:Y:S01]  /*15a0*/  LEA R100, P1, R16, R95.reuse, 0x1 ;  /* 0x0000005f10647211 */ /* 0x080fe200078208ff */
[----:B------:R-:W-:Y:S01]  /*15b0*/  CS2R R60, SRZ ;  /* 0x00000000003c7805 */ /* 0x000fe2000001ff00 */
[-C--:B------:R-:W-:Y:S01]  /*15c0*/  LEA R98, P2, R3, R95.reuse, 0x1 ;  /* 0x0000005f03627211 */ /* 0x080fe200078408ff */
[----:B------:R-:W-:Y:S01]  /*15d0*/  CS2R R62, SRZ ;  /* 0x00000000003e7805 */ /* 0x000fe2000001ff00 */
[----:B------:R-:W-:Y:S01]  /*15e0*/  LEA R96, P3, R10, R95, 0x1 ;  /* 0x0000005f0a607211 */ /* 0x000fe200078608ff */
[----:B------:R-:W-:Y:S01]  /*15f0*/  CS2R R64, SRZ ;  /* 0x0000000000407805 */ /* 0x000fe2000001ff00 */
[-C--:B------:R-:W-:Y:S01]  /*1600*/  LEA.HI.X.SX32 R95, R12, R19.reuse, 0x1, P4 ;  /* 0x000000130c5f7211 */ /* 0x080fe200020f0eff */
[----:B------:R-:W-:Y:S01]  /*1610*/  CS2R R66, SRZ ;  /* 0x0000000000427805 */ /* 0x000fe2000001ff00 */
[-C--:B------:R-:W-:Y:S01]  /*1620*/  IADD3 R134, P6, R135, R154.reuse, RZ ;  /* 0x0000009a87867210 */ /* 0x080fe20007fde0ff */
[----:B------:R-:W-:Y:S01]  /*1630*/  CS2R R28, SRZ ;  /* 0x00000000001c7805 */ /* 0x000fe2000001ff00 */
[----:B------:R-:W-:Y:S01]  /*1640*/  IADD3 R144, P4, R75, R154, RZ ;  /* 0x0000009a4b907210 */ /* 0x000fe20007f9e0ff */
[----:B------:R-:W-:Y:S01]  /*1650*/  CS2R R30, SRZ ;  /* 0x00000000001e7805 */ /* 0x000fe2000001ff00 */
[----:B------:R-:W-:-:S02]  /*1660*/  LEA.HI.X.SX32 R97, R10, R19, 0x1, P3 ;  /* 0x000000130a617211 */ /* 0x000fc400018f0eff */
[-C--:B------:R-:W-:Y:S02]  /*1670*/  LEA.HI.X.SX32 R137, R73, R155.reuse, 0x1, P5 ;  /* 0x0000009b49897211 */ /* 0x080fe400028f0eff */
[-C--:B------:R-:W-:Y:S02]  /*1680*/  LEA.HI.X.SX32 R145, R37, R155.reuse, 0x1, P4 ;  /* 0x0000009b25917211 */ /* 0x080fe400020f0eff */
[----:B------:R-:W-:Y:S02]  /*1690*/  LEA.HI.X.SX32 R135, R75, R155, 0x1, P6 ;  /* 0x0000009b4b877211 */ /* 0x000fe400030f0eff */
[-C--:B------:R-:W-:Y:S02]  /*16a0*/  IADD3 R132, P3, R133, R154.reuse, RZ ;  /* 0x0000009a85847210 */ /* 0x080fe40007f7e0ff */
[-C--:B------:R-:W-:Y:S02]  /*16b0*/  IADD3 R130, P5, R131, R154.reuse, RZ ;  /* 0x0000009a83827210 */ /* 0x080fe40007fbe0ff */
[----:B------:R-:W-:-:S02]  /*16c0*/  IADD3 R148, P4, R39, R154, RZ ;  /* 0x0000009a27947210 */ /* 0x000fc40007f9e0ff */
[----:B------:R-:W-:Y:S02]  /*16d0*/  IADD3 R142, P6, R79, R154, RZ ;  /* 0x0000009a4f8e7210 */ /* 0x000fe40007fde0ff */
[----:B------:R-:W-:Y:S02]  /*16e0*/  SHF.L.U32 R15, R139, 0x1, RZ ;  /* 0x000000018b0f7819 */ /* 0x000fe400000006ff */
[----:B------:R-:W-:Y:S02]  /*16f0*/  SHF.R.U32.HI R12, RZ, 0x3, R0 ;  /* 0x00000003ff0c7819 */ /* 0x000fe40000011600 */
[-C--:B------:R-:W-:Y:S02]  /*1700*/  LEA.HI.X.SX32 R133, R77, R155.reuse, 0x1, P3 ;  /* 0x0000009b4d857211 */ /* 0x080fe400018f0eff */
[-C--:B------:R-:W-:Y:S02]  /*1710*/  LEA.HI.X.SX32 R149, R33, R155.reuse, 0x1, P4 ;  /* 0x0000009b21957211 */ /* 0x080fe400020f0eff */
[----:B------:R-:W-:-:S02]  /*1720*/  LEA.HI.X.SX32 R143, R39, R155, 0x1, P6 ;  /* 0x0000009b278f7211 */ /* 0x000fc400030f0eff */
[----:B------:R-:W-:Y:S02]  /*1730*/  LEA.HI.X.SX32 R131, R79, R155, 0x1, P5 ;  /* 0x0000009b4f837211 */ /* 0x000fe400028f0eff */
[-C--:B------:R-:W-:Y:S02]  /*1740*/  IADD3 R128, P3, R129, R154.reuse, RZ ;  /* 0x0000009a81807210 */ /* 0x080fe40007f7e0ff */
[-C--:B------:R-:W-:Y:S02]  /*1750*/  IADD3 R126, P4, R141, R154.reuse, RZ ;  /* 0x0000009a8d7e7210 */ /* 0x080fe40007f9e0ff */
[-C--:B------:R-:W-:Y:S02]  /*1760*/  IADD3 R140, P6, R127, R154.reuse, RZ ;  /* 0x0000009a7f8c7210 */ /* 0x080fe40007fde0ff */
[----:B------:R-:W-:Y:S02]  /*1770*/  IADD3 R152, P5, R15, R154, RZ ;  /* 0x0000009a0f987210 */ /* 0x000fe40007fbe0ff */
[----:B------:R-:W-:-:S02]  /*1780*/  LOP3.LUT R9, R9, 0x38, RZ, 0xc0, !PT ;  /* 0x0000003809097812 */ /* 0x000fc400078ec0ff */
[----:B------:R-:W-:Y:S02]  /*1790*/  LOP3.LUT R12, R12, 0x4, RZ, 0xc0, !PT ;  /* 0x000000040c0c7812 */ /* 0x000fe400078ec0ff */
[----:B------:R-:W-:Y:S02]  /*17a0*/  LEA.HI.X.SX32 R101, R16, R19, 0x1, P1 ;  /* 0x0000001310657211 */ /* 0x000fe400008f0eff */
[-C--:B------:R-:W-:Y:S01]  /*17b0*/  LEA.HI.X.SX32 R129, R125, R155.reuse, 0x1, P3 ;  /* 0x0000009b7d817211 */ /* 0x080fe200018f0eff */
[----:B------:R-:W-:Y:S01]  /*17c0*/  IMAD.IADD R25, R9, 0x1, R12 ;  /* 0x0000000109197824 */ /* 0x000fe200078e020c */
[-C--:B------:R-:W-:Y:S02]  /*17d0*/  LEA.HI.X.SX32 R141, R69, R155.reuse, 0x1, P6 ;  /* 0x0000009b458d7211 */ /* 0x080fe400030f0eff */
[-C--:B------:R-:W-:Y:S02]  /*17e0*/  LEA.HI.X.SX32 R127, R127, R155.reuse, 0x1, P4 ;  /* 0x0000009b7f7f7211 */ /* 0x080fe400020f0eff */
[----:B------:R-:W-:-:S02]  /*17f0*/  LEA.HI.X.SX32 R153, R139, R155, 0x1, P5 ;  /* 0x0000009b8b997211 */ /* 0x000fc400028f0eff */
[----:B------:R-:W-:Y:S02]  /*1800*/  LOP3.LUT P1, RZ, R0, 0x1, RZ, 0xc0, !PT ;  /* 0x0000000100ff7812 */ /* 0x000fe4000782c0ff */
[----:B------:R-:W-:Y:S02]  /*1810*/  SHF.L.U32 R10, R87, 0x1, RZ ;  /* 0x00000001570a7819 */ /* 0x000fe400000006ff */
[C---:B------:R-:W-:Y:S02]  /*1820*/  SHF.L.U32 R71, R139.reuse, 0x3, RZ ;  /* 0x000000038b477819 */ /* 0x040fe400000006ff */
[CC--:B------:R-:W-:Y:S02]  /*1830*/  LEA R150, P3, R139.reuse, R154.reuse, 0x2 ;  /* 0x0000009a8b967211 */ /* 0x0c0fe400078610ff */
[CC--:B------:R-:W-:Y:S02]  /*1840*/  LEA R146, P6, R139.reuse, R154.reuse, 0x3 ;  /* 0x0000009a8b927211 */ /* 0x0c0fe400078c18ff */
[----:B------:R-:W-:-:S02]  /*1850*/  LEA R138, P4, R139, R154, 0x4 ;  /* 0x0000009a8b8a7211 */ /* 0x000fc400078820ff */
[----:B------:R-:W-:Y:S02]  /*1860*/  IADD3 R124, P5, R147, R154, RZ ;  /* 0x0000009a937c7210 */ /* 0x000fe40007fbe0ff */
[----:B------:R-:W-:Y:S02]  /*1870*/  LEA.HI.X.SX32 R99, R3, R19, 0x1, P2 ;  /* 0x0000001303637211 */ /* 0x000fe400010f0eff */
[----:B------:R-:W-:Y:S02]  /*1880*/  LOP3.LUT R12, R11, 0x10, R0, 0x78, !PT ;  /* 0x000000100b0c7812 */ /* 0x000fe400078e7800 */
[----:B------:R-:W-:Y:S02]  /*1890*/  ISETP.GE.U32.AND P2, PT, R87, 0x40, PT ;  /* 0x000000405700780c */ /* 0x000fe40003f46070 */
[----:B------:R-:W-:Y:S02]  /*18a0*/  MOV R17, RZ ;  /* 0x000000ff00117202 */ /* 0x000fe40000000f00 */
[----:B------:R-:W-:-:S02]  /*18b0*/  MOV R3, RZ ;  /* 0x000000ff00037202 */ /* 0x000fc40000000f00 */
[C---:B------:R-:W-:Y:S02]  /*18c0*/  ISETP.LT.U32.AND P0, PT, R87.reuse, 0x40, !P0 ;  /* 0x000000405700780c */ /* 0x040fe40004701070 */
[----:B------:R-:W-:Y:S02]  /*18d0*/  ISETP.LT.U32.AND P1, PT, R87, 0x40, !P1 ;  /* 0x000000405700780c */ /* 0x000fe40004f21070 */
[C---:B------:R-:W-:Y:S02]  /*18e0*/  LOP3.LUT R18, R10.reuse, 0x10, RZ, 0x3c, !PT ;  /* 0x000000100a127812 */ /* 0x040fe400078e3cff */
[C---:B------:R-:W-:Y:S02]  /*18f0*/  LOP3.LUT R19, R10.reuse, 0x20, RZ, 0x3c, !PT ;  /* 0x000000200a137812 */ /* 0x040fe400078e3cff */
[C---:B------:R-:W-:Y:S02]  /*1900*/  LOP3.LUT R20, R10.reuse, 0x30, RZ, 0x3c, !PT ;  /* 0x000000300a147812 */ /* 0x040fe400078e3cff */
[----:B------:R-:W-:-:S02]  /*1910*/  LOP3.LUT R21, R10, 0x40, RZ, 0x3c, !PT ;  /* 0x000000400a157812 */ /* 0x000fc400078e3cff */
[C---:B------:R-:W-:Y:S02]  /*1920*/  LOP3.LUT R22, R10.reuse, 0x50, RZ, 0x3c, !PT ;  /* 0x000000500a167812 */ /* 0x040fe400078e3cff */
[C---:B------:R-:W-:Y:S02]  /*1930*/  LOP3.LUT R23, R10.reuse, 0x60, RZ, 0x3c, !PT ;  /* 0x000000600a177812 */ /* 0x040fe400078e3cff */
[----:B------:R-:W-:Y:S02]  /*1940*/  LOP3.LUT R24, R10, 0x70, RZ, 0x3c, !PT ;  /* 0x000000700a187812 */ /* 0x000fe400078e3cff */
[-C--:B------:R-:W-:Y:S02]  /*1950*/  LEA.HI.X.SX32 R151, R15, R155.reuse, 0x1, P3 ;  /* 0x0000009b0f977211 */ /* 0x080fe400018f0eff */
[-C--:B------:R-:W-:Y:S02]  /*1960*/  LEA.HI.X.SX32 R147, R35, R155.reuse, 0x1, P6 ;  /* 0x0000009b23937211 */ /* 0x080fe400030f0eff */
[----:B------:R-:W-:-:S02]  /*1970*/  LEA.HI.X.SX32 R139, R71, R155, 0x1, P4 ;  /* 0x0000009b478b7211 */ /* 0x000fc400020f0eff */
[----:B------:R-:W-:Y:S02]  /*1980*/  LEA.HI.X.SX32 R125, R157, R155, 0x1, P5 ;  /* 0x0000009b9d7d7211 */ /* 0x000fe400028f0eff */
[----:B------:R-:W-:Y:S02]  /*1990*/  LOP3.LUT R11, R7, 0x20, RZ, 0x3c, !PT ;  /* 0x00000020070b7812 */ /* 0x000fe400078e3cff */
[----:B------:R-:W-:Y:S02]  /*19a0*/  LOP3.LUT R14, R5, 0x40, RZ, 0x3c, !PT ;  /* 0x00000040050e7812 */ /* 0x000fe400078e3cff */
.L_x_1:
[----:B------:R-:W-:-:S04]  /*19b0*/  IMAD.WIDE R70, R13, 0x2, R154 ;  /* 0x000000020d467825 */ /* 0x000fc800078e029a */
[C---:B------:R-:W-:Y:S01]  /*19c0*/  IMAD.WIDE R36, R13.reuse, 0x2, R148 ;  /* 0x000000020d247825 */ /* 0x040fe200078e0294 */
[----:B------:R0:W2:Y:S03]  /*19d0*/  LDG.E.U16 R79, [R70.64] ;  /* 0x00000004464f7981 */ /* 0x0000a6000c1e1500 */
[C---:B------:R-:W-:Y:S01]  /*19e0*/  IMAD.WIDE R34, R13.reuse, 0x2, R146 ;  /* 0x000000020d227825 */ /* 0x040fe200078e0292 */
[----:B------:R1:W3:Y:S03]  /*19f0*/  LDG.E.U16 R161, [R36.64] ;  /* 0x0000000424a17981 */ /* 0x0002e6000c1e1500 */
[C---:B------:R-:W-:Y:S01]  /*1a00*/  IMAD.WIDE R32, R13.reuse, 0x2, R144 ;  /* 0x000000020d207825 */ /* 0x040fe200078e0290 */
[----:B------:R4:W5:Y:S03]  /*1a10*/  LDG.E.U16 R158, [R34.64] ;  /* 0x00000004229e7981 */ /* 0x000966000c1e1500 */
[C---:B------:R-:W-:Y:S01]  /*1a20*/  IMAD.WIDE R74, R13.reuse, 0x2, R138 ;  /* 0x000000020d4a7825 */ /* 0x040fe200078e028a */
[----:B------:R0:W3:Y:S03]  /*1a30*/  LDG.E.U16 R163, [R32.64] ;  /* 0x0000000420a37981 */ /* 0x0000e6000c1e1500 */
[----:B------:R-:W-:-:S02]  /*1a40*/  IMAD.WIDE R68, R13, 0x2, R152 ;  /* 0x000000020d447825 */ /* 0x000fc400078e0298 */
[----:B------:R-:W3:Y:S02]  /*1a50*/  LDG.E.U16 R75, [R74.64] ;  /* 0x000000044a4b7981 */ /* 0x000ee4000c1e1500 */
[C---:B------:R-:W-:Y:S02]  /*1a60*/  IMAD.WIDE R38, R13.reuse, 0x2, R150 ;  /* 0x000000020d267825 */ /* 0x040fe400078e0296 */
[----:B------:R1:W5:Y:S02]  /*1a70*/  LDG.E.U16 R159, [R68.64] ;  /* 0x00000004449f7981 */ /* 0x000364000c1e1500 */
[C---:B------:R-:W-:Y:S02]  /*1a80*/  IMAD.WIDE R72, R13.reuse, 0x2, R136 ;  /* 0x000000020d487825 */ /* 0x040fe400078e0288 */
[----:B------:R4:W5:Y:S02]  /*1a90*/  LDG.E.U16 R78, [R38.64] ;  /* 0x00000004264e7981 */ /* 0x000964000c1e1500 */
[----:B0-----:R-:W-:-:S02]  /*1aa0*/  IMAD.WIDE R70, R13, 0x2, R134 ;  /* 0x000000020d467825 */ /* 0x001fc400078e0286 */
[----:B------:R-:W5:Y:S02]  /*1ab0*/  LDG.E.U16 R73, [R72.64] ;  /* 0x0000000448497981 */ /* 0x000f64000c1e1500 */
[C---:B-1----:R-:W-:Y:S02]  /*1ac0*/  IMAD.WIDE R36, R13.reuse, 0x2, R132 ;  /* 0x000000020d247825 */ /* 0x042fe400078e0284 */
[----:B------:R-:W5:Y:S02]  /*1ad0*/  LDG.E.U16 R70, [R70.64] ;  /* 0x0000000446467981 */ /* 0x000f64000c1e1500 */
[C---:B----4-:R-:W-:Y:S02]  /*1ae0*/  IMAD.WIDE R34, R13.reuse, 0x2, R130 ;  /* 0x000000020d227825 */ /* 0x050fe400078e0282 */
[----:B------:R-:W4:Y:S02]  /*1af0*/  LDG.E.U16 R37, [R36.64] ;  /* 0x0000000424257981 */ /* 0x000f24000c1e1500 */
[----:B------:R-:W-:-:S02]  /*1b00*/  IMAD.WIDE R32, R13, 0x2, R128 ;  /* 0x000000020d207825 */ /* 0x000fc400078e0280 */
[----:B------:R-:W4:Y:S02]  /*1b10*/  LDG.E.U16 R162, [R34.64] ;  /* 0x0000000422a27981 */ /* 0x000f24000c1e1500 */
[C---:B------:R-:W-:Y:S02]  /*1b20*/  IMAD.WIDE R76, R13.reuse, 0x2, R142 ;  /* 0x000000020d4c7825 */ /* 0x040fe400078e028e */
[----:B------:R-:W4:Y:S02]  /*1b30*/  LDG.E.U16 R165, [R32.64] ;  /* 0x0000000420a57981 */ /* 0x000f24000c1e1500 */
[C---:B------:R-:W-:Y:S02]  /*1b40*/  IMAD.WIDE R156, R13.reuse, 0x2, R140 ;  /* 0x000000020d9c7825 */ /* 0x040fe400078e028c */
[----:B------:R-:W4:Y:S02]  /*1b50*/  LDG.E.U16 R160, [R76.64] ;  /* 0x000000044ca07981 */ /* 0x000f24000c1e1500 */
[----:B------:R-:W-:-:S02]  /*1b60*/  IMAD.WIDE R68, R13, 0x2, R126 ;  /* 0x000000020d447825 */ /* 0x000fc400078e027e */
[----:B------:R-:W4:Y:S02]  /*1b70*/  LDG.E.U16 R157, [R156.64] ;  /* 0x000000049c9d7981 */ /* 0x000f24000c1e1500 */
[----:B------:R-:W-:Y:S02]  /*1b80*/  IMAD.WIDE R38, R13, 0x2, R124 ;  /* 0x000000020d267825 */ /* 0x000fe400078e027c */
[----:B------:R-:W4:Y:S04]  /*1b90*/  LDG.E.U16 R164, [R68.64] ;  /* 0x0000000444a47981 */ /* 0x000f28000c1e1500 */
[----:B------:R-:W4:Y:S04]  /*1ba0*/  LDG.E.U16 R39, [R38.64] ;  /* 0x0000000426277981 */ /* 0x000f28000c1e1500 */
[----:B------:R-:W-:Y:S06]  /*1bb0*/  BAR.SYNC.DEFER_BLOCKING 0x0 ;  /* 0x0000000000007b1d */ /* 0x000fec0000010000 */
[----:B--2---:R-:W-:Y:S04]  /*1bc0*/  STS.U16 [R10+0x2000], R79 ;  /* 0x0020004f0a007388 */ /* 0x004fe80000000400 */
[----:B---3--:R-:W-:Y:S04]  /*1bd0*/  STS.U16 [R10+0x2800], R75 ;  /* 0x0028004b0a007388 */ /* 0x008fe80000000400 */
[----:B-----5:R-:W-:Y:S04]  /*1be0*/  STS.U16 [R18+0x2100], R159 ;  /* 0x0021009f12007388 */ /* 0x020fe80000000400 */
[----:B------:R-:W-:Y:S04]  /*1bf0*/  STS.U16 [R18+0x2900], R73 ;  /* 0x0029004912007388 */ /* 0x000fe80000000400 */
[----:B------:R-:W-:Y:S04]  /*1c00*/  STS.U16 [R19+0x2200], R78 ;  /* 0x0022004e13007388 */ /* 0x000fe80000000400 */
[----:B------:R-:W-:Y:S04]  /*1c10*/  STS.U16 [R19+0x2a00], R70 ;  /* 0x002a004613007388 */ /* 0x000fe80000000400 */
[----:B------:R-:W-:Y:S04]  /*1c20*/  STS.U16 [R20+0x2300], R161 ;  /* 0x002300a114007388 */ /* 0x000fe80000000400 */
[----:B----4-:R-:W-:Y:S04]  /*1c30*/  STS.U16 [R20+0x2b00], R37 ;  /* 0x002b002514007388 */ /* 0x010fe80000000400 */
        /* <DEDUP_REMOVED lines=8> */
[----:B------:R-:W-:Y:S06]  /*1cc0*/  BAR.SYNC.DEFER_BLOCKING 0x0 ;  /* 0x0000000000007b1d */ /* 0x000fec0000010000 */
[----:B------:R-:W-:Y:S04]  /*1cd0*/  LDSM.16.MT88.4 R72, [R7] ;  /* 0x000000000748783b */ /* 0x000fe80000004200 */
[----:B------:R-:W0:Y:S04]  /*1ce0*/  LDSM.16.M88.4 R32, [R5+0x2000] ;  /* 0x002000000520783b */ /* 0x000e280000000200 */
[----:B------:R-:W1:Y:S04]  /*1cf0*/  LDSM.16.MT88.4 R76, [R11] ;  /* 0x000000000b4c783b */ /* 0x000e680000004200 */
[----:B------:R-:W2:Y:S04]  /*1d00*/  LDSM.16.MT88.4 R68, [R7+0x400] ;  /* 0x000400000744783b */ /* 0x000ea80000004200 */
[----:B------:R-:W3:Y:S01]  /*1d10*/  LDSM.16.MT88.4 R36, [R11+0x400] ;  /* 0x000400000b24783b */ /* 0x000ee20000004200 */
[-C--:B0-----:R-:W-:Y:S08]  /*1d20*/  HMMA.16816.F32 R72, R72, R32.reuse, RZ ;  /* 0x000000204848723c */ /* 0x081ff000000018ff */
[----:B-1----:R-:W-:Y:S11]  /*1d30*/  HMMA.16816.F32 R76, R76, R32, RZ ;  /* 0x000000204c4c723c */ /* 0x002ff600000018ff */
[----:B------:R-:W-:Y:S05]  /*1d40*/  @!UPT UIADD3 URZ, URZ, URZ, URZ ;  /* 0x0000003f3f3ff290 */ /* 0x000fea000fffe03f */
[-C--:B--2---:R-:W-:Y:S01]  /*1d50*/  HMMA.16816.F32 R68, R68, R34.reuse, R72 ;  /* 0x000000224444723c */ /* 0x084fe20000001848 */
[----:B------:R-:W-:Y:S07]  /*1d60*/  LDSM.16.MT88.4 R72, [R7+0x800] ;  /* 0x000800000748783b */ /* 0x000fee0000004200 */
[----:B---3--:R-:W-:Y:S01]  /*1d70*/  HMMA.16816.F32 R76, R36, R34, R76 ;  /* 0x00000022244c723c */ /* 0x008fe2000000184c */
[----:B------:R-:W0:Y:S04]  /*1d80*/  LDSM.16.M88.4 R36, [R14+0x2000] ;  /* 0x002000000e24783b */ /* 0x000e280000000200 */
[----:B------:R-:W1:Y:S11]  /*1d90*/  LDSM.16.MT88.4 R32, [R11+0x800] ;  /* 0x000800000b20783b */ /* 0x000e760000004200 */
[-C--:B0-----:R-:W-:Y:S01]  /*1da0*/  HMMA.16816.F32 R68, R72, R36.reuse, R68 ;  /* 0x000000244844723c */ /* 0x081fe20000001844 */
[----:B------:R-:W0:Y:S07]  /*1db0*/  LDSM.16.MT88.4 R72, [R7+0xc00] ;  /* 0x000c00000748783b */ /* 0x000e2e0000004200 */
[----:B-1----:R-:W-:Y:S01]  /*1dc0*/  HMMA.16816.F32 R76, R32, R36, R76 ;  /* 0x00000024204c723c */ /* 0x002fe2000000184c */
[----:B------:R-:W1:Y:S11]  /*1dd0*/  LDSM.16.MT88.4 R32, [R11+0xc00] ;  /* 0x000c00000b20783b */ /* 0x000e760000004200 */
[----:B------:R-:W-:Y:S04]  /*1de0*/  @!UPT UIADD3 URZ, URZ, URZ, URZ ;  /* 0x0000003f3f3ff290 */ /* 0x000fe8000fffe03f */
[-C--:B0-----:R-:W-:Y:S01]  /*1df0*/  HMMA.16816.F32 R68, R72, R38.reuse, R68 ;  /* 0x000000264844723c */ /* 0x081fe20000001844 */
[----:B------:R-:W-:Y:S07]  /*1e00*/  LDSM.16.MT88.4 R72, [R7+0x1000] ;  /* 0x001000000748783b */ /* 0x000fee0000004200 */
[----:B-1----:R-:W-:Y:S01]  /*1e10*/  HMMA.16816.F32 R76, R32, R38, R76 ;  /* 0x00000026204c723c */ /* 0x002fe2000000184c */
        /* <DEDUP_REMOVED lines=17> */
[-C--:B0-----:R-:W-:Y:S08]  /*1f30*/  HMMA.16816.F32 R68, R72, R38.reuse, R68 ;  /* 0x000000264844723c */ /* 0x081ff00000001844 */
[----:B-1----:R-:W-:Y:S01]  /*1f40*/  HMMA.16816.F32 R32, R76, R38, R32 ;  /* 0x000000264c20723c */ /* 0x002fe20000001820 */
[----:B------:R-:W-:Y:S11]  /*1f50*/  BAR.SYNC.DEFER_BLOCKING 0x0 ;  /* 0x0000000000007b1d */ /* 0x000ff60000010000 */
[----:B------:R-:W-:Y:S04]  /*1f60*/  @!UPT UIADD3 URZ, URZ, URZ, URZ ;  /* 0x0000003f3f3ff290 */ /* 0x000fe8000fffe03f */
[----:B------:R-:W-:Y:S02]  /*1f70*/  FMUL R36, R68, c[0x0][0x188] ;  /* 0x0000620044247a20 */ /* 0x000fe40000400000 */
[----:B------:R-:W-:Y:S02]  /*1f80*/  FMUL R37, R69, c[0x0][0x188] ;  /* 0x0000620045257a20 */ /* 0x000fe40000400000 */
[----:B------:R-:W-:-:S03]  /*1f90*/  FMUL R38, R70, c[0x0][0x188] ;  /* 0x0000620046267a20 */ /* 0x000fc60000400000 */
[----:B------:R-:W-:Y:S01]  /*1fa0*/  FMNMX R74, R36, R37, !PT ;  /* 0x00000025244a7209 */ /* 0x000fe20007800000 */
[----:B------:R-:W-:Y:S02]  /*1fb0*/  FMUL R37, R71, c[0x0][0x188] ;  /* 0x0000620047257a20 */ /* 0x000fe40000400000 */
[----:B------:R-:W-:Y:S02]  /*1fc0*/  FMUL R36, R32, c[0x0][0x188] ;  /* 0x0000620020247a20 */ /* 0x000fe40000400000 */
[----:B------:R-:W-:Y:S02]  /*1fd0*/  FMUL R39, R33, c[0x0][0x188] ;  /* 0x0000620021277a20 */ /* 0x000fe40000400000 */
[----:B------:R-:W-:Y:S02]  /*1fe0*/  FMUL R72, R34, c[0x0][0x188] ;  /* 0x0000620022487a20 */ /* 0x000fe40000400000 */
[----:B------:R-:W-:Y:S01]  /*1ff0*/  FMUL R73, R35, c[0x0][0x188] ;  /* 0x0000620023497a20 */ /* 0x000fe20000400000 */
[----:B------:R-:W-:-:S02]  /*2000*/  FMNMX R37, R38, R37, !PT ;  /* 0x0000002526257209 */ /* 0x000fc40007800000 */
[----:B------:R-:W-:Y:S02]  /*2010*/  FMNMX R36, R36, R39, !PT ;  /* 0x0000002724247209 */ /* 0x000fe40007800000 */
[----:B------:R-:W-:Y:S01]  /*2020*/  FMNMX R72, R72, R73, !PT ;  /* 0x0000004948487209 */ /* 0x000fe20007800000 */
[----:B------:R-:W0:Y:S04]  /*2030*/  SHFL.BFLY PT, R39, R74, 0x2, 0x1f ;  /* 0x0c401f004a277f89 */ /* 0x000e2800000e0000 */
[----:B------:R-:W1:Y:S04]  /*2040*/  SHFL.BFLY PT, R38, R37, 0x2, 0x1f ;  /* 0x0c401f0025267f89 */ /* 0x000e6800000e0000 */
[----:B------:R-:W2:Y:S04]  /*2050*/  SHFL.BFLY PT, R75, R36, 0x2, 0x1f ;  /* 0x0c401f00244b7f89 */ /* 0x000ea800000e0000 */
[----:B------:R-:W3:Y:S01]  /*2060*/  SHFL.BFLY PT, R77, R72, 0x2, 0x1f ;  /* 0x0c401f00484d7f89 */ /* 0x000ee200000e0000 */
[----:B0-----:R-:W-:-:S02]  /*2070*/  FMNMX R39, R74, R39, !PT ;  /* 0x000000274a277209 */ /* 0x001fc40007800000 */
[----:B-1----:R-:W-:Y:S02]  /*2080*/  FMNMX R73, R37, R38, !PT ;  /* 0x0000002625497209 */ /* 0x002fe40007800000 */
[----:B--2---:R-:W-:Y:S02]  /*2090*/  FMNMX R75, R36, R75, !PT ;  /* 0x0000004b244b7209 */ /* 0x004fe40007800000 */
[----:B---3--:R-:W-:Y:S01]  /*20a0*/  FMNMX R77, R72, R77, !PT ;  /* 0x0000004d484d7209 */ /* 0x008fe20007800000 */
        /* <DEDUP_REMOVED lines=8> */
[----:B------:R-:W-:Y:S04]  /*2130*/  @P0 STS [R25+0x2000], R38 ;  /* 0x0020002619000388 */ /* 0x000fe80000000800 */
[----:B------:R-:W-:Y:S04]  /*2140*/  @P0 STS [R25+0x2040], R76 ;  /* 0x0020404c19000388 */ /* 0x000fe80000000800 */
[----:B------:R-:W-:Y:S04]  /*2150*/  @P0 STS [R25+0x2080], R78 ;  /* 0x0020804e19000388 */ /* 0x000fe80000000800 */
[----:B------:R-:W-:Y:S04]  /*2160*/  @P0 STS [R25+0x20c0], R74 ;  /* 0x0020c04a19000388 */ /* 0x000fe80000000800 */
[----:B------:R-:W-:Y:S06]  /*2170*/  BAR.SYNC.DEFER_BLOCKING 0x0 ;  /* 0x0000000000007b1d */ /* 0x000fec0000010000 */
[----:B------:R-:W0:Y:S04]  /*2180*/  @!P2 LDS R15, [R87.X4+0x2000] ;  /* 0x00200000570fa984 */ /* 0x000e280000004800 */
[----:B0-----:R-:W0:Y:S02]  /*2190*/  SHFL.BFLY PT, R36, R15, 0x1, 0x1f ;  /* 0x0c201f000f247f89 */ /* 0x001e2400000e0000 */
[----:B0-----:R-:W-:-:S05]  /*21a0*/  FMNMX R36, R15, R36, !PT ;  /* 0x000000240f247209 */ /* 0x001fca0007800000 */
[----:B------:R-:W-:Y:S04]  /*21b0*/  @P1 STS [R87.X4+0x2000], R36 ;  /* 0x0020002457001388 */ /* 0x000fe80000004800 */
[----:B------:R-:W-:Y:S06]  /*21c0*/  BAR.SYNC.DEFER_BLOCKING 0x0 ;  /* 0x0000000000007b1d */ /* 0x000fec0000010000 */
[----:B------:R-:W0:Y:S04]  /*21d0*/  LDS R72, [R9+0x2000] ;  /* 0x0020000009487984 */ /* 0x000e280000000800 */
[----:B------:R-:W1:Y:S04]  /*21e0*/  LDS R79, [R9+0x20c0] ;  /* 0x0020c000094f7984 */ /* 0x000e680000000800 */
[----:B------:R-:W2:Y:S04]  /*21f0*/  LDS R77, [R9+0x2040] ;  /* 0x00204000094d7984 */ /* 0x000ea80000000800 */
[----:B------:R-:W3:Y:S01]  /*2200*/  LDS R156, [R9+0x2080] ;  /* 0x00208000099c7984 */ /* 0x000ee20000000800 */
[----:B0-----:R-:W-:-:S02]  /*2210*/  FMNMX R76, R72, R91, !PT ;  /* 0x0000005b484c7209 */ /* 0x001fc40007800000 */
[----:B-1----:R-:W-:-:S03]  /*2220*/  FMNMX R79, R79, R88, !PT ;  /* 0x000000584f4f7209 */ /* 0x002fc60007800000 */
[----:B------:R-:W-:Y:S01]  /*2230*/  FFMA R68, R68, c[0x0][0x188], -R76 ;  /* 0x0000620044447a23 */ /* 0x000fe2000000084c */
[----:B--2---:R-:W-:-:S03]  /*2240*/  FMNMX R77, R77, R90, !PT ;  /* 0x0000005a4d4d7209 */ /* 0x004fc60007800000 */
[----:B------:R-:W-:Y:S02]  /*2250*/  FMUL R68, R68, 1.4426950216293334961 ;  /* 0x3fb8aa3b44447820 */ /* 0x000fe40000400000 */
[----:B------:R-:W-:Y:S01]  /*2260*/  FFMA R34, R34, c[0x0][0x188], -R79 ;  /* 0x0000620022227a23 */ /* 0x000fe2000000084f */
[----:B---3--:R-:W-:Y:S01]  /*2270*/  FMNMX R78, R156, R89, !PT ;  /* 0x000000599c4e7209 */ /* 0x008fe20007800000 */
[----:B------:R0:W-:Y:S01]  /*2280*/  MUFU.EX2 R36, R68 ;  /* 0x0000004400247308 */ /* 0x0001e20000000800 */
[----:B------:R-:W-:Y:S02]  /*2290*/  FFMA R69, R69, c[0x0][0x188], -R76 ;  /* 0x0000620045457a23 */ /* 0x000fe4000000084c */
[--C-:B------:R-:W-:Y:S02]  /*22a0*/  FFMA R70, R70, c[0x0][0x188], -R77.reuse ;  /* 0x0000620046467a23 */ /* 0x100fe4000000084d */
[----:B------:R-:W-:Y:S02]  /*22b0*/  FFMA R71, R71, c[0x0][0x188], -R77 ;  /* 0x0000620047477a23 */ /* 0x000fe4000000084d */
[----:B------:R-:W-:-:S02]  /*22c0*/  FFMA R32, R32, c[0x0][0x188], -R78 ;  /* 0x0000620020207a23 */ /* 0x000fc4000000084e */
[----:B0-----:R-:W-:Y:S02]  /*22d0*/  FMUL R68, R34, 1.4426950216293334961 ;  /* 0x3fb8aa3b22447820 */ /* 0x001fe40000400000 */
[----:B------:R-:W-:Y:S02]  /*22e0*/  FFMA R33, R33, c[0x0][0x188], -R78 ;  /* 0x0000620021217a23 */ /* 0x000fe4000000084e */
[----:B------:R-:W-:Y:S02]  /*22f0*/  FFMA R34, R35, c[0x0][0x188], -R79 ;  /* 0x0000620023227a23 */ /* 0x000fe4000000084f */
[----:B------:R-:W-:Y:S02]  /*2300*/  FMUL R37, R69, 1.4426950216293334961 ;  /* 0x3fb8aa3b45257820 */ /* 0x000fe40000400000 */
[----:B------:R-:W-:Y:S02]  /*2310*/  FMUL R38, R70, 1.4426950216293334961 ;  /* 0x3fb8aa3b46267820 */ /* 0x000fe40000400000 */
[----:B------:R-:W-:-:S02]  /*2320*/  FMUL R39, R71, 1.4426950216293334961 ;  /* 0x3fb8aa3b47277820 */ /* 0x000fc40000400000 */
[----:B------:R-:W-:Y:S02]  /*2330*/  FMUL R32, R32, 1.4426950216293334961 ;  /* 0x3fb8aa3b20207820 */ /* 0x000fe40000400000 */
[----:B------:R-:W-:Y:S02]  /*2340*/  FMUL R33, R33, 1.4426950216293334961 ;  /* 0x3fb8aa3b21217820 */ /* 0x000fe40000400000 */
[----:B------:R-:W-:Y:S01]  /*2350*/  FMUL R34, R34, 1.4426950216293334961 ;  /* 0x3fb8aa3b22227820 */ /* 0x000fe20000400000 */
[----:B------:R-:W0:Y:S08]  /*2360*/  MUFU.EX2 R37, R37 ;  /* 0x0000002500257308 */ /* 0x000e300000000800 */
[----:B------:R-:W-:Y:S08]  /*2370*/  MUFU.EX2 R38, R38 ;  /* 0x0000002600267308 */ /* 0x000ff00000000800 */
[----:B------:R-:W1:Y:S08]  /*2380*/  MUFU.EX2 R39, R39 ;  /* 0x0000002700277308 */ /* 0x000e700000000800 */
[----:B------:R-:W-:Y:S08]  /*2390*/  MUFU.EX2 R32, R32 ;  /* 0x0000002000207308 */ /* 0x000ff00000000800 */
[----:B------:R-:W2:Y:S08]  /*23a0*/  MUFU.EX2 R33, R33 ;  /* 0x0000002100217308 */ /* 0x000eb00000000800 */
[----:B------:R-:W-:Y:S08]  /*23b0*/  MUFU.EX2 R35, R68 ;  /* 0x0000004400237308 */ /* 0x000ff00000000800 */
[----:B------:R-:W3:Y:S01]  /*23c0*/  MUFU.EX2 R34, R34 ;  /* 0x0000002200227308 */ /* 0x000ee20000000800 */
[----:B0-----:R-:W-:-:S02]  /*23d0*/  FADD R69, R36, R37 ;  /* 0x0000002524457221 */ /* 0x001fc40000000000 */
[----:B-1----:R-:W-:Y:S02]  /*23e0*/  FADD R70, R38, R39 ;  /* 0x0000002726467221 */ /* 0x002fe40000000000 */
[----:B--2---:R-:W-:Y:S01]  /*23f0*/  FADD R71, R32, R33 ;  /* 0x0000002120477221 */ /* 0x004fe20000000000 */
[----:B------:R-:W0:Y:S04]  /*2400*/  SHFL.BFLY PT, R74, R69, 0x2, 0x1f ;  /* 0x0c401f00454a7f89 */ /* 0x000e2800000e0000 */
[----:B------:R-:W1:Y:S01]  /*2410*/  SHFL.BFLY PT, R73, R70, 0x2, 0x1f ;  /* 0x0c401f0046497f89 */ /* 0x000e6200000e0000 */
[----:B---3--:R-:W-:-:S03]  /*2420*/  FADD R72, R35, R34 ;  /* 0x0000002223487221 */ /* 0x008fc60000000000 */
[----:B------:R-:W2:Y:S04]  /*2430*/  SHFL.BFLY PT, R156, R71, 0x2, 0x1f ;  /* 0x0c401f00479c7f89 */ /* 0x000ea800000e0000 */
[----:B------:R-:W3:Y:S01]  /*2440*/  SHFL.BFLY PT, R75, R72, 0x2, 0x1f ;  /* 0x0c401f00484b7f89 */ /* 0x000ee200000e0000 */
[----:B0-----:R-:W-:Y:S02]  /*2450*/  FADD R74, R69, R74 ;  /* 0x0000004a454a7221 */ /* 0x001fe40000000000 */
[----:B-1----:R-:W-:-:S03]  /*2460*/  FADD R68, R70, R73 ;  /* 0x0000004946447221 */ /* 0x002fc60000000000 */
[----:B------:R-:W0:Y:S01]  /*2470*/  SHFL.BFLY PT, R73, R74, 0x1, 0x1f ;  /* 0x0c201f004a497f89 */ /* 0x000e2200000e0000 */
[----:B--2---:R-:W-:-:S03]  /*2480*/  FADD R156, R71, R156 ;  /* 0x0000009c479c7221 */ /* 0x004fc60000000000 */
[----:B------:R-:W-:Y:S01]  /*2490*/  BAR.SYNC.DEFER_BLOCKING 0x0 ;  /* 0x0000000000007b1d */ /* 0x000fe20000010000 */
[----:B---3--:R-:W-:-:S05]  /*24a0*/  FADD R158, R72, R75 ;  /* 0x0000004b489e7221 */ /* 0x008fca0000000000 */
[----:B------:R-:W1:Y:S04]  /*24b0*/  SHFL.BFLY PT, R75, R68, 0x1, 0x1f ;  /* 0x0c201f00444b7f89 */ /* 0x000e6800000e0000 */
[----:B------:R-:W2:Y:S04]  /*24c0*/  SHFL.BFLY PT, R157, R156, 0x1, 0x1f ;  /* 0x0c201f009c9d7f89 */ /* 0x000ea800000e0000 */
[----:B------:R-:W3:Y:S01]  /*24d0*/  SHFL.BFLY PT, R69, R158, 0x1, 0x1f ;  /* 0x0c201f009e457f89 */ /* 0x000ee200000e0000 */
[----:B0-----:R-:W-:-:S05]  /*24e0*/  FADD R70, R74, R73 ;  /* 0x000000494a467221 */ /* 0x001fca0000000000 */
[----:B------:R-:W-:Y:S01]  /*24f0*/  @P0 STS [R25+0x2000], R70 ;  /* 0x0020004619000388 */ /* 0x000fe20000000800 */
[----:B-1----:R-:W-:Y:S02]  /*2500*/  FADD R160, R68, R75 ;  /* 0x0000004b44a07221 */ /* 0x002fe40000000000 */
[----:B--2---:R-:W-:Y:S02]  /*2510*/  FADD R162, R156, R157 ;  /* 0x0000009d9ca27221 */ /* 0x004fe40000000000 */
[----:B---3--:R-:W-:Y:S01]  /*2520*/  FADD R164, R158, R69 ;  /* 0x000000459ea47221 */ /* 0x008fe20000000000 */
[----:B------:R-:W-:Y:S04]  /*2530*/  @P0 STS [R25+0x2040], R160 ;  /* 0x002040a019000388 */ /* 0x000fe80000000800 */
[----:B------:R-:W-:Y:S04]  /*2540*/  @P0 STS [R25+0x2080], R162 ;  /* 0x002080a219000388 */ /* 0x000fe80000000800 */
[----:B------:R-:W-:Y:S04]  /*2550*/  @P0 STS [R25+0x20c0], R164 ;  /* 0x0020c0a419000388 */ /* 0x000fe80000000800 */
[----:B------:R-:W-:Y:S06]  /*2560*/  BAR.SYNC.DEFER_BLOCKING 0x0 ;  /* 0x0000000000007b1d */ /* 0x000fec0000010000 */
[----:B------:R-:W0:Y:S04]  /*2570*/  @!P2 LDS R16, [R87.X4+0x2000] ;  /* 0x002000005710a984 */ /* 0x000e280000004800 */
[----:B0-----:R-:W0:Y:S02]  /*2580*/  SHFL.BFLY PT, R69, R16, 0x1, 0x1f ;  /* 0x0c201f0010457f89 */ /* 0x001e2400000e0000 */
[----:B0-----:R-:W-:-:S05]  /*2590*/  FADD R74, R16, R69 ;  /* 0x00000045104a7221 */ /* 0x001fca0000000000 */
[----:B------:R-:W-:Y:S04]  /*25a0*/  @P1 STS [R87.X4+0x2000], R74 ;  /* 0x0020004a57001388 */ /* 0x000fe80000004800 */
[----:B------:R-:W-:Y:S01]  /*25b0*/  BAR.SYNC.DEFER_BLOCKING 0x0 ;  /* 0x0000000000007b1d */ /* 0x000fe20000010000 */
[----:B------:R-:W-:-:S04]  /*25c0*/  FADD R68, -R76, R91 ;  /* 0x0000005b4c447221 */ /* 0x000fc80000000100 */
[----:B------:R-:W-:Y:S02]  /*25d0*/  FMUL R72, R68, 1.4426950216293334961 ;  /* 0x3fb8aa3b44487820 */ /* 0x000fe40000400000 */
[----:B------:R-:W-:Y:S01]  /*25e0*/  FADD R68, -R77, R90 ;  /* 0x0000005a4d447221 */ /* 0x000fe20000000100 */
[----:B------:R-:W0:Y:S04]  /*25f0*/  LDS R71, [R9+0x2040] ;  /* 0x0020400009477984 */ /* 0x000e280000000800 */
[----:B------:R-:W1:Y:S01]  /*2600*/  LDS R156, [R9+0x2000] ;  /* 0x00200000099c7984 */ /* 0x000e620000000800 */
[----:B------:R-:W-:Y:S01]  /*2610*/  FMUL R68, R68, 1.4426950216293334961 ;  /* 0x3fb8aa3b44447820 */ /* 0x000fe20000400000 */
[----:B------:R-:W2:Y:S02]  /*2620*/  MUFU.EX2 R72, R72 ;  /* 0x0000004800487308 */ /* 0x000ea40000000800 */
[----:B------:R-:W3:Y:S06]  /*2630*/  LDS R69, [R9+0x2080] ;  /* 0x0020800009457984 */ /* 0x000eec0000000800 */
[----:B------:R4:W5:Y:S02]  /*2640*/  MUFU.EX2 R70, R68 ;  /* 0x0000004400467308 */ /* 0x0009640000000800 */
[----:B----4-:R-:W4:Y:S01]  /*2650*/  LDS R68, [R9+0x20c0] ;  /* 0x0020c00009447984 */ /* 0x010f220000000800 */
[----:B--2---:R-:W-:-:S02]  /*2660*/  FMUL R56, R72, R56 ;  /* 0x0000003848387220 */ /* 0x004fc40000400000 */
[C---:B------:R-:W-:Y:S02]  /*2670*/  FMUL R57, R72.reuse, R57 ;  /* 0x0000003948397220 */ /* 0x040fe40000400000 */
[----:B------:R-:W-:Y:S02]  /*2680*/  FMUL R52, R72, R52 ;  /* 0x0000003448347220 */ /* 0x000fe40000400000 */
[C---:B-----5:R-:W-:Y:S02]  /*2690*/  FMUL R58, R70.reuse, R58 ;  /* 0x0000003a463a7220 */ /* 0x060fe40000400000 */
[C---:B------:R-:W-:Y:S02]  /*26a0*/  FMUL R59, R70.reuse, R59 ;  /* 0x0000003b463b7220 */ /* 0x040fe40000400000 */
[C---:B------:R-:W-:Y:S02]  /*26b0*/  FMUL R54, R70.reuse, R54 ;  /* 0x0000003646367220 */ /* 0x040fe40000400000 */
[----:B------:R-:W-:-:S02]  /*26c0*/  FMUL R55, R70, R55 ;  /* 0x0000003746377220 */ /* 0x000fc40000400000 */
[C---:B------:R-:W-:Y:S02]  /*26d0*/  FMUL R50, R70.reuse, R50 ;  /* 0x0000003246327220 */ /* 0x040fe40000400000 */
[C---:B------:R-:W-:Y:S02]  /*26e0*/  FMUL R51, R70.reuse, R51 ;  /* 0x0000003346337220 */ /* 0x040fe40000400000 */
[C---:B------:R-:W-:Y:S02]  /*26f0*/  FMUL R46, R70.reuse, R46 ;  /* 0x0000002e462e7220 */ /* 0x040fe40000400000 */
[C---:B------:R-:W-:Y:S02]  /*2700*/  FMUL R47, R70.reuse, R47 ;  /* 0x0000002f462f7220 */ /* 0x040fe40000400000 */
[----:B0-----:R-:W-:Y:S02]  /*2710*/  FFMA R80, R70, R80, R71 ;  /* 0x0000005046507223 */ /* 0x001fe40000000047 */
[----:B------:R-:W-:-:S02]  /*2720*/  FADD R70, -R79, R88 ;  /* 0x000000584f467221 */ /* 0x000fc40000000100 */
[C---:B-1----:R-:W-:Y:S02]  /*2730*/  FFMA R81, R72.reuse, R81, R156 ;  /* 0x0000005148517223 */ /* 0x042fe4000000009c */
[C---:B------:R-:W-:Y:S02]  /*2740*/  FMUL R53, R72.reuse, R53 ;  /* 0x0000003548357220 */ /* 0x040fe40000400000 */
[C---:B------:R-:W-:Y:S02]  /*2750*/  FMUL R48, R72.reuse, R48 ;  /* 0x0000003048307220 */ /* 0x040fe40000400000 */
[C---:B------:R-:W-:Y:S02]  /*2760*/  FMUL R49, R72.reuse, R49 ;  /* 0x0000003148317220 */ /* 0x040fe40000400000 */
[C---:B------:R-:W-:Y:S02]  /*2770*/  FMUL R44, R72.reuse, R44 ;  /* 0x0000002c482c7220 */ /* 0x040fe40000400000 */
[----:B------:R-:W-:-:S02]  /*2780*/  FMUL R45, R72, R45 ;  /* 0x0000002d482d7220 */ /* 0x000fc40000400000 */
[----:B------:R-:W-:Y:S02]  /*2790*/  FADD R72, -R78, R89 ;  /* 0x000000594e487221 */ /* 0x000fe40000000100 */
[----:B------:R-:W-:Y:S02]  /*27a0*/  FMUL R70, R70, 1.4426950216293334961 ;  /* 0x3fb8aa3b46467820 */ /* 0x000fe40000400000 */
[----:B------:R-:W-:-:S04]  /*27b0*/  FMUL R158, R72, 1.4426950216293334961 ;  /* 0x3fb8aa3b489e7820 */ /* 0x000fc80000400000 */
[----:B------:R-:W3:Y:S08]  /*27c0*/  MUFU.EX2 R88, R158 ;  /* 0x0000009e00587308 */ /* 0x000ef00000000800 */
[----:B------:R-:W4:Y:S01]  /*27d0*/  MUFU.EX2 R70, R70 ;  /* 0x0000004600467308 */ /* 0x000f220000000800 */
[----:B------:R-:W-:-:S04]  /*27e0*/  IMAD.WIDE R72, R17, 0x2, R118 ;  /* 0x0000000211487825 */ /* 0x000fc800078e0276 */
[C---:B------:R-:W-:Y:S02]  /*27f0*/  IMAD.WIDE R90, R17.reuse, 0x2, R120 ;  /* 0x00000002115a7825 */ /* 0x040fe400078e0278 */
[----:B------:R0:W2:Y:S02]  /*2800*/  LDG.E.U16 R73, [R72.64] ;  /* 0x0000000448497981 */ /* 0x0000a4000c1e1500 */
[----:B---3--:R-:W-:Y:S02]  /*2810*/  FFMA R26, R88, R26, R69 ;  /* 0x0000001a581a7223 */ /* 0x008fe40000000045 */
[----:B------:R-:W-:Y:S01]  /*2820*/  IMAD.WIDE R74, R17, 0x2, R116 ;  /* 0x00000002114a7825 */ /* 0x000fe200078e0274 */
[----:B------:R1:W3:Y:S03]  /*2830*/  LDG.E.U16 R71, [R90.64] ;  /* 0x000000045a477981 */ /* 0x0002e6000c1e1500 */
[----:B----4-:R-:W-:-:S02]  /*2840*/  FFMA R27, R70, R27, R68 ;  /* 0x0000001b461b7223 */ /* 0x010fc40000000044 */
[----:B------:R4:W5:Y:S01]  /*2850*/  LDG.E.U16 R75, [R74.64] ;  /* 0x000000044a4b7981 */ /* 0x000962000c1e1500 */
[----:B------:R-:W-:-:S04]  /*2860*/  IMAD.WIDE R68, R17, 0x2, R114 ;  /* 0x0000000211447825 */ /* 0x000fc800078e0272 */
[C---:B------:R-:W-:Y:S01]  /*2870*/  IMAD.WIDE R156, R17.reuse, 0x2, R122 ;  /* 0x00000002119c7825 */ /* 0x040fe200078e027a */
[----:B0-----:R0:W5:Y:S03]  /*2880*/  LDG.E.U16 R72, [R68.64] ;  /* 0x0000000444487981 */ /* 0x001166000c1e1500 */
[C---:B------:R-:W-:Y:S01]  /*2890*/  IMAD.WIDE R160, R17.reuse, 0x2, R112 ;  /* 0x0000000211a07825 */ /* 0x040fe200078e0270 */
[----:B------:R0:W5:Y:S03]  /*28a0*/  LDG.E.U16 R89, [R156.64] ;  /* 0x000000049c597981 */ /* 0x000166000c1e1500 */
[----:B------:R-:W-:-:S04]  /*28b0*/  IMAD.WIDE R158, R17, 0x2, R110 ;  /* 0x00000002119e7825 */ /* 0x000fc800078e026e */
[C---:B-1----:R-:W-:Y:S01]  /*28c0*/  IMAD.WIDE R90, R17.reuse, 0x2, R108 ;  /* 0x00000002115a7825 */ /* 0x042fe200078e026c */
[----:B------:R1:W5:Y:S03]  /*28d0*/  LDG.E.U16 R165, [R158.64] ;  /* 0x000000049ea57981 */ /* 0x000366000c1e1500 */
[C---:B------:R-:W-:Y:S01]  /*28e0*/  IMAD.WIDE R162, R17.reuse, 0x2, R104 ;  /* 0x0000000211a27825 */ /* 0x040fe200078e0268 */
[----:B----4-:R4:W5:Y:S03]  /*28f0*/  LDG.E.U16 R74, [R90.64] ;  /* 0x000000045a4a7981 */ /* 0x010966000c1e1500 */
[----:B0-----:R-:W-:Y:S01]  /*2900*/  IMAD.WIDE R68, R17, 0x2, R106 ;  /* 0x0000000211447825 */ /* 0x001fe200078e026a */
[----:B------:R0:W5:Y:S03]  /*2910*/  LDG.E.U16 R164, [R162.64] ;  /* 0x00000004a2a47981 */ /* 0x000166000c1e1500 */
[----:B------:R-:W-:-:S02]  /*2920*/  FMUL R42, R70, R42 ;  /* 0x0000002a462a7220 */ /* 0x000fc40000400000 */
[C---:B------:R-:W-:Y:S02]  /*2930*/  FMUL R43, R70.reuse, R43 ;  /* 0x0000002b462b7220 */ /* 0x040fe40000400000 */
[C---:B------:R-:W-:Y:S02]  /*2940*/  FMUL R62, R70.reuse, R62 ;  /* 0x0000003e463e7220 */ /* 0x040fe40000400000 */
[C---:B------:R-:W-:Y:S02]  /*2950*/  FMUL R63, R70.reuse, R63 ;  /* 0x0000003f463f7220 */ /* 0x040fe40000400000 */
[C---:B------:R-:W-:Y:S02]  /*2960*/  FMUL R66, R70.reuse, R66 ;  /* 0x0000004246427220 */ /* 0x040fe40000400000 */
[C---:B------:R-:W-:Y:S02]  /*2970*/  FMUL R67, R70.reuse, R67 ;  /* 0x0000004346437220 */ /* 0x040fe40000400000 */
[----:B------:R-:W-:-:S02]  /*2980*/  FMUL R30, R70, R30 ;  /* 0x0000001e461e7220 */ /* 0x000fc40000400000 */
[----:B------:R-:W-:Y:S02]  /*2990*/  FMUL R31, R70, R31 ;  /* 0x0000001f461f7220 */ /* 0x000fe40000400000 */
[C---:B------:R-:W-:Y:S01]  /*29a0*/  FMUL R40, R88.reuse, R40 ;  /* 0x0000002858287220 */ /* 0x040fe20000400000 */
[----:B------:R0:W5:Y:S01]  /*29b0*/  LDG.E.U16 R70, [R160.64] ;  /* 0x00000004a0467981 */ /* 0x000162000c1e1500 */
[C---:B------:R-:W-:Y:S02]  /*29c0*/  FMUL R41, R88.reuse, R41 ;  /* 0x0000002958297220 */ /* 0x040fe40000400000 */
[C---:B------:R-:W-:Y:S02]  /*29d0*/  FMUL R60, R88.reuse, R60 ;  /* 0x0000003c583c7220 */ /* 0x040fe40000400000 */
[C---:B------:R-:W-:Y:S02]  /*29e0*/  FMUL R61, R88.reuse, R61 ;  /* 0x0000003d583d7220 */ /* 0x040fe40000400000 */
[----:B------:R-:W-:-:S02]  /*29f0*/  FMUL R64, R88, R64 ;  /* 0x0000004058407220 */ /* 0x000fc40000400000 */
[C---:B------:R-:W-:Y:S02]  /*2a00*/  FMUL R65, R88.reuse, R65 ;  /* 0x0000004158417220 */ /* 0x040fe40000400000 */
[C---:B------:R-:W-:Y:S02]  /*2a10*/  FMUL R28, R88.reuse, R28 ;  /* 0x0000001c581c7220 */ /* 0x040fe40000400000 */
[----:B------:R-:W-:Y:S02]  /*2a20*/  FMUL R29, R88, R29 ;  /* 0x0000001d581d7220 */ /* 0x000fe40000400000 */
[C---:B------:R-:W-:Y:S01]  /*2a30*/  IMAD.WIDE R156, R17.reuse, 0x2, R102 ;  /* 0x00000002119c7825 */ /* 0x040fe200078e0266 */
[----:B------:R1:W5:Y:S03]  /*2a40*/  LDG.E.U16 R88, [R68.64] ;  /* 0x0000000444587981 */ /* 0x000366000c1e1500 */
[----:B----4-:R-:W-:-:S02]  /*2a50*/  IMAD.WIDE R90, R17, 0x2, R100 ;  /* 0x00000002115a7825 */ /* 0x010fc400078e0264 */
[----:B------:R4:W5:Y:S02]  /*2a60*/  LDG.E.U16 R157, [R156.64] ;  /* 0x000000049c9d7981 */ /* 0x000964000c1e1500 */
[C---:B0-----:R-:W-:Y:S02]  /*2a70*/  IMAD.WIDE R160, R17.reuse, 0x2, R96 ;  /* 0x0000000211a07825 */ /* 0x041fe400078e0260 */
[----:B------:R0:W5:Y:S02]  /*2a80*/  LDG.E.U16 R91, [R90.64] ;  /* 0x000000045a5b7981 */ /* 0x000164000c1e1500 */
[C---:B-1----:R-:W-:Y:S02]  /*2a90*/  IMAD.WIDE R158, R17.reuse, 0x2, R94 ;  /* 0x00000002119e7825 */ /* 0x042fe400078e025e */
[----:B------:R-:W5:Y:S02]  /*2aa0*/  LDG.E.U16 R161, [R160.64] ;  /* 0x00000004a0a17981 */ /* 0x000f64000c1e1500 */
[----:B------:R-:W-:-:S02]  /*2ab0*/  IMAD.WIDE R162, R17, 0x2, R92 ;  /* 0x0000000211a27825 */ /* 0x000fc400078e025c */
[----:B------:R-:W5:Y:S02]  /*2ac0*/  LDG.E.U16 R159, [R158.64] ;  /* 0x000000049e9f7981 */ /* 0x000f64000c1e1500 */
[----:B------:R-:W-:Y:S02]  /*2ad0*/  IMAD.WIDE R68, R17, 0x2, R98 ;  /* 0x0000000211447825 */ /* 0x000fe400078e0262 */
[----:B------:R-:W5:Y:S04]  /*2ae0*/  LDG.E.U16 R163, [R162.64] ;  /* 0x00000004a2a37981 */ /* 0x000f68000c1e1500 */
[----:B----4-:R-:W4:Y:S04]  /*2af0*/  LDG.E.U16 R156, [R68.64] ;  /* 0x00000004449c7981 */ /* 0x010f28000c1e1500 */
[----:B------:R-:W-:Y:S01]  /*2b00*/  BAR.SYNC.DEFER_BLOCKING 0x0 ;  /* 0x0000000000007b1d */ /* 0x000fe20000010000 */
[----:B------:R-:W-:-:S02]  /*2b10*/  F2FP.PACK_AB R37, R37, R36 ;  /* 0x000000242525723e */ /* 0x000fc400000000ff */
[----:B------:R-:W-:Y:S02]  /*2b20*/  F2FP.PACK_AB R39, R39, R38 ;  /* 0x000000262727723e */ /* 0x000fe400000000ff */
[----:B------:R-:W-:Y:S02]  /*2b30*/  F2FP.PACK_AB R33, R33, R32 ;  /* 0x000000202121723e */ /* 0x000fe400000000ff */
[----:B0-----:R-:W-:Y:S02]  /*2b40*/  F2FP.PACK_AB R90, R34, R35 ;  /* 0x00000023225a723e */ /* 0x001fe400000000ff */
[----:B------:R-:W-:-:S04]  /*2b50*/  IADD3 R3, R3, 0x10, RZ ;  /* 0x0000001003037810 */ /* 0x000fc80007ffe0ff */
[----:B------:R-:W-:Y:S01]  /*2b60*/  ISETP.GE.AND P3, PT, R3, c[0x0][0x1d0], PT ;  /* 0x0000740003007a0c */ /* 0x000fe20003f66270 */
[----:B--2---:R-:W-:Y:S04]  /*2b70*/  STS.U16 [R84+0x2200], R73 ;  /* 0x0022004954007388 */ /* 0x004fe80000000400 */
[----:B---3--:R-:W-:Y:S04]  /*2b80*/  STS.U16 [R84+0x2100], R71 ;  /* 0x0021004754007388 */ /* 0x008fe80000000400 */
        /* <DEDUP_REMOVED lines=10> */
[----:B------:R-:W-:Y:S04]  /*2c30*/  STS.U16 [R84+0x2d00], R161 ;  /* 0x002d00a154007388 */ /* 0x000fe80000000400 */
[----:B------:R-:W-:Y:S04]  /*2c40*/  STS.U16 [R84+0x2e00], R159 ;  /* 0x002e009f54007388 */ /* 0x000fe80000000400 */
[----:B------:R-:W-:Y:S04]  /*2c50*/  STS.U16 [R84+0x2f00], R163 ;  /* 0x002f00a354007388 */ /* 0x000fe80000000400 */
[----:B----4-:R-:W-:Y:S04]  /*2c60*/  STS.U16 [R84+0x2c00], R156 ;  /* 0x002c009c54007388 */ /* 0x010fe80000000400 */
[----:B------:R-:W-:Y:S04]  /*2c70*/  STS [R6+0x3000], R37 ;  /* 0x0030002506007388 */ /* 0x000fe80000000800 */
[----:B------:R-:W-:Y:S04]  /*2c80*/  STS [R6+0x3100], R39 ;  /* 0x0031002706007388 */ /* 0x000fe80000000800 */
[----:B------:R-:W-:Y:S04]  /*2c90*/  STS [R6+0x3200], R33 ;  /* 0x0032002106007388 */ /* 0x000fe80000000800 */
[----:B------:R1:W-:Y:S04]  /*2ca0*/  STS [R6+0x3300], R90 ;  /* 0x0033005a06007388 */ /* 0x0003e80000000800 */
[----:B------:R-:W-:Y:S06]  /*2cb0*/  BAR.SYNC.DEFER_BLOCKING 0x0 ;  /* 0x0000000000007b1d */ /* 0x000fec0000010000 */
[----:B------:R-:W-:Y:S04]  /*2cc0*/  LDSM.16.M88.4 R72, [R12+0x3000] ;  /* 0x003000000c48783b */ /* 0x000fe80000000200 */
[----:B------:R-:W2:Y:S04]  /*2cd0*/  LDSM.16.M88.4 R32, [R8+0x2800] ;  /* 0x002800000820783b */ /* 0x000ea80000000200 */
[----:B------:R-:W3:Y:S04]  /*2ce0*/  LDSM.16.M88.4 R36, [R12+0x3200] ;  /* 0x003200000c24783b */ /* 0x000ee80000000200 */
[----:B------:R-:W4:Y:S01]  /*2cf0*/  LDSM.16.M88.4 R68, [R8+0x2000] ;  /* 0x002000000844783b */ /* 0x000f220000000200 */
[----:B0-----:R-:W-:Y:S01]  /*2d00*/  IMAD.MOV.U32 R91, RZ, RZ, R76 ;  /* 0x000000ffff5b7224 */ /* 0x001fe200078e004c */
[----:B-1----:R-:W-:Y:S01]  /*2d10*/  MOV R90, R77 ;  /* 0x0000004d005a7202 */ /* 0x002fe20000000f00 */
[----:B------:R-:W-:Y:S01]  /*2d20*/  IMAD.MOV.U32 R89, RZ, RZ, R78 ;  /* 0x000000ffff597224 */ /* 0x000fe200078e004e */
[----:B------:R-:W-:Y:S01]  /*2d30*/  MOV R88, R79 ;  /* 0x0000004f00587202 */ /* 0x000fe20000000f00 */
[-C--:B--2---:R-:W-:Y:S08]  /*2d40*/  HMMA.16816.F32 R48, R72, R32.reuse, R48 ;  /* 0x000000204830723c */ /* 0x084ff00000001830 */
[----:B---3--:R-:W-:Y:S07]  /*2d50*/  HMMA.16816.F32 R64, R36, R32, R64 ;  /* 0x000000202440723c */ /* 0x008fee0000001840 */
[----:B------:R-:W-:Y:S01]  /*2d60*/  MOV R32, 0x10 ;  /* 0x0000001000207802 */ /* 0x000fe20000000f00 */
[----:B----4-:R-:W-:Y:S04]  /*2d70*/  HMMA.16816.F32 R56, R72, R68, R56 ;  /* 0x000000444838723c */ /* 0x010fe80000001838 */
[----:B------:R-:W-:-:S04]  /*2d80*/  IMAD R17, R32, c[0x0][0x1b4], R17 ;  /* 0x00006d0020117a24 */ /* 0x000fc800078e0211 */
[----:B------:R-:W-:Y:S01]  /*2d90*/  HMMA.16816.F32 R52, R72, R70, R52 ;  /* 0x000000464834723c */ /* 0x000fe20000001834 */
[----:B------:R-:W-:-:S07]  /*2da0*/  IMAD R13, R32, c[0x0][0x1a4], R13 ;  /* 0x00006900200d7a24 */ /* 0x000fce00078e020d */
[----:B------:R-:W-:Y:S08]  /*2db0*/  HMMA.16816.F32 R44, R72, R34, R44 ;  /* 0x00000022482c723c */ /* 0x000ff0000000182c */
[C---:B------:R-:W-:Y:S08]  /*2dc0*/  HMMA.16816.F32 R40, R36.reuse, R68, R40 ;  /* 0x000000442428723c */ /* 0x040ff00000001828 */
[C---:B------:R-:W-:Y:S08]  /*2dd0*/  HMMA.16816.F32 R60, R36.reuse, R70, R60 ;  /* 0x00000046243c723c */ /* 0x040ff0000000183c */
[----:B------:R-:W-:Y:S01]  /*2de0*/  HMMA.16816.F32 R28, R36, R34, R28 ;  /* 0x00000022241c723c */ /* 0x000fe2000000181c */
[----:B------:R-:W-:Y:S01]  /*2df0*/  @P3 CALL.REL.NOINC `(.L_x_0) ;  /* 0x0000001000003944 */ /* 0x000fe20003c00000 */
[----:B------:R-:W-:Y:S06]  /*2e00*/  BRA `(.L_x_1) ;  /* 0xffffeba000007947 */ /* 0x000fec000383ffff */
.L_x_0:
[----:B------:R-:W-:-:S04]  /*2e10*/  NOP ;  /* 0x0000000000007918 */ /* 0x000fc80000000000 */
[----:B------:R-:W-:Y:S01]  /*2e20*/  IMAD.MOV.U32 R102, RZ, RZ, c[0x0][0x1c8] ;  /* 0x00007200ff667624 */ /* 0x000fe200078e00ff */
[----:B------:R-:W-:Y:S01]  /*2e30*/  SHF.L.U32 R3, R0, 0x2, RZ ;  /* 0x0000000200037819 */ /* 0x000fe200000006ff */
[----:B------:R-:W-:Y:S01]  /*2e40*/  IMAD R5, R2, c[0x0][0x1c0], RZ ;  /* 0x0000700002057a24 */ /* 0x000fe200078e02ff */
[----:B------:R-:W-:Y:S01]  /*2e50*/  LOP3.LUT R83, R83, 0x180, RZ, 0xc0, !PT ;  /* 0x0000018053537812 */ /* 0x000fe200078ec0ff */
[----:B------:R-:W-:Y:S01]  /*2e60*/  FMUL R114, R81, 8388608 ;  /* 0x4b00000051727820 */ /* 0x000fe20000400000 */
[----:B------:R-:W-:Y:S01]  /*2e70*/  LEA R11, R102, R4, 0x2 ;  /* 0x00000004660b7211 */ /* 0x000fe200078e10ff */
[----:B------:R-:W-:Y:S01]  /*2e80*/  FMUL R115, R80, 8388608 ;  /* 0x4b00000050737820 */ /* 0x000fe20000400000 */
[----:B------:R-:W-:Y:S01]  /*2e90*/  LOP3.LUT R6, R3, 0x38, RZ, 0xc0, !PT ;  /* 0x0000003803067812 */ /* 0x000fe200078ec0ff */
[----:B------:R-:W-:Y:S01]  /*2ea0*/  IMAD.MOV.U32 R129, RZ, RZ, R42 ;  /* 0x000000ffff817224 */ /* 0x000fe200078e002a */
[----:B------:R-:W-:Y:S01]  /*2eb0*/  SHF.L.U32 R8, R0, 0x4, RZ ;  /* 0x0000000400087819 */ /* 0x000fe200000006ff */
[----:B------:R-:W-:Y:S01]  /*2ec0*/  IMAD R12, R102, 0x4, R11 ;  /* 0x00000004660c7824 */ /* 0x000fe200078e020b */
[----:B------:R-:W-:Y:S01]  /*2ed0*/  SHF.L.U32 R7, R0, 0x9, RZ ;  /* 0x0000000900077819 */ /* 0x000fe200000006ff */
[----:B------:R-:W-:Y:S01]  /*2ee0*/  IMAD R110, R85, 0x10, R6 ;  /* 0x00000010556e7824 */ /* 0x000fe200078e0206 */
[----:B------:R-:W-:Y:S01]  /*2ef0*/  LOP3.LUT R10, R83, 0x48, R0, 0xf8, !PT ;  /* 0x00000048530a7812 */ /* 0x000fe200078ef800 */
[----:B------:R-:W-:Y:S01]  /*2f00*/  IMAD R13, R102, 0x4, R12 ;  /* 0x00000004660d7824 */ /* 0x000fe200078e020c */
[----:B------:R-:W-:Y:S01]  /*2f10*/  LOP3.LUT R8, R8, 0x70, RZ, 0xc0, !PT ;  /* 0x0000007008087812 */ /* 0x000fe200078ec0ff */
[----:B------:R-:W-:Y:S01]  /*2f20*/  IMAD.SHL.U32 R6, R0, 0x40, RZ ;  /* 0x0000004000067824 */ /* 0x000fe200078e00ff */
[----:B------:R-:W-:Y:S01]  /*2f30*/  SHF.R.U32.HI R0, RZ, 0x1, R0 ;  /* 0x00000001ff007819 */ /* 0x000fe20000011600 */
[----:B------:R-:W-:Y:S01]  /*2f40*/  IMAD.MOV.U32 R118, RZ, RZ, R29 ;  /* 0x000000ffff767224 */ /* 0x000fe200078e001d */
[----:B------:R-:W-:Y:S01]  /*2f50*/  LEA R15, R102, R13, 0x2 ;  /* 0x0000000d660f7211 */ /* 0x000fe200078e10ff */
[----:B------:R-:W-:Y:S01]  /*2f60*/  IMAD.MOV.U32 R125, RZ, RZ, R62 ;  /* 0x000000ffff7d7224 */ /* 0x000fe200078e003e */
[----:B------:R-:W-:Y:S01]  /*2f70*/  LOP3.LUT R25, R0, 0xc, RZ, 0xc0, !PT ;  /* 0x0000000c00197812 */ /* 0x000fe200078ec0ff */
[----:B------:R-:W-:Y:S01]  /*2f80*/  IMAD.MOV.U32 R128, RZ, RZ, R60 ;  /* 0x000000ffff807224 */ /* 0x000fe200078e003c */
[----:B------:R-:W-:Y:S01]  /*2f90*/  LEA R17, R102, R15, 0x2 ;  /* 0x0000000f66117211 */ /* 0x000fe200078e10ff */
[----:B------:R-:W-:Y:S01]  /*2fa0*/  IMAD.MOV.U32 R124, RZ, RZ, R64 ;  /* 0x000000ffff7c7224 */ /* 0x000fe200078e0040 */
[----:B------:R-:W-:Y:S01]  /*2fb0*/  LOP3.LUT R9, R82, 0x840, RZ, 0xc0, !PT ;  /* 0x0000084052097812 */ /* 0x000fe200078ec0ff */
[----:B------:R-:W-:Y:S01]  /*2fc0*/  IMAD.MOV.U32 R113, RZ, RZ, R47 ;  /* 0x000000ffff717224 */ /* 0x000fe200078e002f */
[----:B------:R-:W-:Y:S01]  /*2fd0*/  IADD3 R0, R8, R25, RZ ;  /* 0x0000001908007210 */ /* 0x000fe20007ffe0ff */
[C---:B------:R-:W-:Y:S01]  /*2fe0*/  IMAD R18, R102.reuse, 0x4, R17 ;  /* 0x0000000466127824 */ /* 0x040fe200078e0211 */
[----:B------:R-:W-:Y:S01]  /*2ff0*/  LOP3.LUT R35, R9, 0x40, R6, 0x78, !PT ;  /* 0x0000004009237812 */ /* 0x000fe200078e7806 */
[----:B------:R-:W-:Y:S01]  /*3000*/  IMAD.SHL.U32 R6, R5, 0x2, RZ ;  /* 0x0000000205067824 */ /* 0x000fe200078e00ff */
[----:B------:R-:W-:Y:S01]  /*3010*/  ISETP.GE.U32.AND P0, PT, R87, 0x20, PT ;  /* 0x000000205700780c */ /* 0x000fe20003f06070 */
[----:B------:R-:W-:Y:S01]  /*3020*/  IMAD R19, R102, 0x4, R18 ;  /* 0x0000000466137824 */ /* 0x000fe200078e0212 */
[----:B------:R-:W-:Y:S01]  /*3030*/  LOP3.LUT R87, R8, 0x1800, R7, 0xf8, !PT ;  /* 0x0000180008577812 */ /* 0x000fe200078ef807 */
[----:B------:R-:W-:Y:S01]  /*3040*/  IMAD.IADD R110, R110, 0x1, R35 ;  /* 0x000000016e6e7824 */ /* 0x000fe200078e0223 */
[----:B------:R-:W-:Y:S01]  /*3050*/  MOV R121, R26 ;  /* 0x0000001a00797202 */ /* 0x000fe20000000f00 */
[----:B------:R-:W-:Y:S01]  /*3060*/  IMAD R7, R86, c[0x0][0x1c4], RZ ;  /* 0x0000710056077a24 */ /* 0x000fe200078e02ff */
[C---:B------:R-:W-:Y:S01]  /*3070*/  LEA R21, R102.reuse, R19, 0x2 ;  /* 0x0000001366157211 */ /* 0x040fe200078e10ff */
[----:B------:R-:W-:Y:S01]  /*3080*/  IMAD.HI R5, R5, 0x2, RZ ;  /* 0x0000000205057827 */ /* 0x000fe200078e02ff */
[----:B------:R-:W-:Y:S01]  /*3090*/  LOP3.LUT R87, R87, R10, RZ, 0x3c, !PT ;  /* 0x0000000a57577212 */ /* 0x000fe200078e3cff */
[----:B------:R-:W-:Y:S01]  /*30a0*/  BAR.SYNC.DEFER_BLOCKING 0x0 ;  /* 0x0000000000007b1d */ /* 0x000fe20000010000 */
[----:B------:R-:W-:Y:S01]  /*30b0*/  MOV R119, R27 ;  /* 0x0000001b00777202 */ /* 0x000fe20000000f00 */
[C---:B------:R-:W-:Y:S01]  /*30c0*/  IMAD R23, R102.reuse, 0x4, R21 ;  /* 0x0000000466177824 */ /* 0x040fe200078e0215 */
[----:B------:R-:W-:Y:S01]  /*30d0*/  MOV R111, R50 ;  /* 0x00000032006f7202 */ /* 0x000fe20000000f00 */
[C---:B------:R-:W-:Y:S01]  /*30e0*/  IMAD.SHL.U32 R9, R7.reuse, 0x2, RZ ;  /* 0x0000000207097824 */ /* 0x040fe200078e00ff */
[----:B------:R-:W-:Y:S01]  /*30f0*/  MOV R50, R44 ;  /* 0x0000002c00327202 */ /* 0x000fe20000000f00 */
[----:B------:R-:W-:Y:S01]  /*3100*/  IMAD.HI R8, R7, 0x2, RZ ;  /* 0x0000000207087827 */ /* 0x000fe200078e02ff */
[----:B------:R-:W-:-:S02]  /*3110*/  LEA R25, R102, R23, 0x2 ;  /* 0x0000001766197211 */ /* 0x000fc400078e10ff */
[----:B------:R-:W-:Y:S01]  /*3120*/  IADD3 R108, P1, P2, R9, c[0x0][0x178], R6 ;  /* 0x00005e00096c7a10 */ /* 0x000fe20007a3e006 */
[----:B------:R-:W-:Y:S01]  /*3130*/  FMUL R116, R121, 8388608 ;  /* 0x4b00000079747820 */ /* 0x000fe20000400000 */
[----:B------:R-:W-:Y:S02]  /*3140*/  LEA R33, R102, R25, 0x2 ;  /* 0x0000001966217211 */ /* 0x000fe400078e10ff */
[----:B------:R-:W-:Y:S02]  /*3150*/  IADD3.X R112, R8, c[0x0][0x17c], R5, P1, P2 ;  /* 0x00005f0008707a10 */ /* 0x000fe40000fe4405 */
[----:B------:R-:W-:Y:S02]  /*3160*/  LEA R35, R102, R33, 0x2 ;  /* 0x0000002166237211 */ /* 0x000fe400078e10ff */
[-C--:B------:R-:W-:Y:S02]  /*3170*/  LEA R6, P1, R4, R108.reuse, 0x1 ;  /* 0x0000006c04067211 */ /* 0x080fe400078208ff */
[----:B------:R-:W-:Y:S01]  /*3180*/  LEA R8, P3, R12, R108, 0x1 ;  /* 0x0000006c0c087211 */ /* 0x000fe200078608ff */
[----:B------:R-:W-:Y:S01]  /*3190*/  IMAD R37, R102, 0x4, R35 ;  /* 0x0000000466257824 */ /* 0x000fe200078e0223 */
[----:B------:R-:W-:-:S02]  /*31a0*/  LEA.HI.X.SX32 R7, R4, R112, 0x1, P1 ;  /* 0x0000007004077211 */ /* 0x000fc400008f0eff */
[-C--:B------:R-:W-:Y:S02]  /*31b0*/  LEA R4, P1, R13, R108.reuse, 0x1 ;  /* 0x0000006c0d047211 */ /* 0x080fe400078208ff */
[----:B------:R-:W-:Y:S02]  /*31c0*/  LEA R39, R102, R37, 0x2 ;  /* 0x0000002566277211 */ /* 0x000fe400078e10ff */
[----:B------:R-:W-:Y:S02]  /*31d0*/  LEA R10, P2, R11, R108, 0x1 ;  /* 0x0000006c0b0a7211 */ /* 0x000fe400078408ff */
[-C--:B------:R-:W-:Y:S01]  /*31e0*/  LEA.HI.X.SX32 R9, R12, R112.reuse, 0x1, P3 ;  /* 0x000000700c097211 */ /* 0x080fe200018f0eff */
[----:B------:R-:W-:Y:S01]  /*31f0*/  IMAD R69, R102, 0x4, R39 ;  /* 0x0000000466457824 */ /* 0x000fe200078e0227 */
[-C--:B------:R-:W-:Y:S02]  /*3200*/  LEA.HI.X.SX32 R5, R13, R112.reuse, 0x1, P1 ;  /* 0x000000700d057211 */ /* 0x080fe400008f0eff */
[----:B------:R-:W-:-:S02]  /*3210*/  LEA.HI.X.SX32 R11, R11, R112, 0x1, P2 ;  /* 0x000000700b0b7211 */ /* 0x000fc400010f0eff */
[C---:B------:R-:W-:Y:S02]  /*3220*/  LEA R71, R102.reuse, R69, 0x2 ;  /* 0x0000004566477211 */ /* 0x040fe400078e10ff */
[-C--:B------:R-:W-:Y:S02]  /*3230*/  LEA R12, P1, R15, R108.reuse, 0x1 ;  /* 0x0000006c0f0c7211 */ /* 0x080fe400078208ff */
[-C--:B------:R-:W-:Y:S01]  /*3240*/  LEA R14, P2, R17, R108.reuse, 0x1 ;  /* 0x0000006c110e7211 */ /* 0x080fe200078408ff */
[----:B------:R-:W-:Y:S01]  /*3250*/  IMAD R73, R102, 0x4, R71 ;  /* 0x0000000466497824 */ /* 0x000fe200078e0247 */
[----:B------:R-:W-:Y:S02]  /*3260*/  LEA R16, P3, R18, R108, 0x1 ;  /* 0x0000006c12107211 */ /* 0x000fe400078608ff */
[----:B------:R-:W-:Y:S02]  /*3270*/  LEA.HI.X.SX32 R13, R15, R112, 0x1, P1 ;  /* 0x000000700f0d7211 */ /* 0x000fe400008f0eff */
[----:B------:R-:W-:-:S02]  /*3280*/  LEA R75, R102, R73, 0x2 ;  /* 0x00000049664b7211 */ /* 0x000fc400078e10ff */
[-C--:B------:R-:W-:Y:S02]  /*3290*/  LEA.HI.X.SX32 R15, R17, R112.reuse, 0x1, P2 ;  /* 0x00000070110f7211 */ /* 0x080fe400010f0eff */
[----:B------:R-:W-:Y:S01]  /*32a0*/  LEA.HI.X.SX32 R17, R18, R112, 0x1, P3 ;  /* 0x0000007012117211 */ /* 0x000fe200018f0eff */
[C---:B------:R-:W-:Y:S01]  /*32b0*/  IMAD R83, R102.reuse, 0x4, R75 ;  /* 0x0000000466537824 */ /* 0x040fe200078e024b */
[-C--:B------:R-:W-:Y:S02]  /*32c0*/  LEA R18, P1, R19, R108.reuse, 0x1 ;  /* 0x0000006c13127211 */ /* 0x080fe400078208ff */
[-C--:B------:R-:W-:Y:S02]  /*32d0*/  LEA R20, P2, R21, R108.reuse, 0x1 ;  /* 0x0000006c15147211 */ /* 0x080fe400078408ff */
[----:B------:R-:W-:Y:S02]  /*32e0*/  LEA R85, R102, R83, 0x2 ;  /* 0x0000005366557211 */ /* 0x000fe400078e10ff */
[----:B------:R-:W-:-:S02]  /*32f0*/  LEA R22, P3, R23, R108, 0x1 ;  /* 0x0000006c17167211 */ /* 0x000fc400078608ff */
[-C--:B------:R-:W-:Y:S01]  /*3300*/  LEA.HI.X.SX32 R19, R19, R112.reuse, 0x1, P1 ;  /* 0x0000007013137211 */ /* 0x080fe200008f0eff */
[C---:B------:R-:W-:Y:S01]  /*3310*/  IMAD R89, R102.reuse, 0x4, R85 ;  /* 0x0000000466597824 */ /* 0x040fe200078e0255 */
[-C--:B------:R-:W-:Y:S02]  /*3320*/  LEA.HI.X.SX32 R21, R21, R112.reuse, 0x1, P2 ;  /* 0x0000007015157211 */ /* 0x080fe400010f0eff */
[----:B------:R-:W-:Y:S02]  /*3330*/  LEA.HI.X.SX32 R23, R23, R112, 0x1, P3 ;  /* 0x0000007017177211 */ /* 0x000fe400018f0eff */
[C---:B------:R-:W-:Y:S02]  /*3340*/  LEA R91, R102.reuse, R89, 0x2 ;  /* 0x00000059665b7211 */ /* 0x040fe400078e10ff */
[-C--:B------:R-:W-:Y:S02]  /*3350*/  LEA R24, P1, R25, R108.reuse, 0x1 ;  /* 0x0000006c19187211 */ /* 0x080fe400078208ff */
[-C--:B------:R-:W-:Y:S01]  /*3360*/  LEA R32, P2, R33, R108.reuse, 0x1 ;  /* 0x0000006c21207211 */ /* 0x080fe200078408ff */
[----:B------:R-:W-:Y:S01]  /*3370*/  IMAD R93, R102, 0x4, R91 ;  /* 0x00000004665d7824 */ /* 0x000fe200078e025b */
[----:B------:R-:W-:-:S02]  /*3380*/  LEA R34, P3, R35, R108, 0x1 ;  /* 0x0000006c23227211 */ /* 0x000fc400078608ff */
[-C--:B------:R-:W-:Y:S02]  /*3390*/  LEA.HI.X.SX32 R25, R25, R112.reuse, 0x1, P1 ;  /* 0x0000007019197211 */ /* 0x080fe400008f0eff */
[C---:B------:R-:W-:Y:S02]  /*33a0*/  LEA R95, R102.reuse, R93, 0x2 ;  /* 0x0000005d665f7211 */ /* 0x040fe400078e10ff */
[-C--:B------:R-:W-:Y:S02]  /*33b0*/  LEA.HI.X.SX32 R33, R33, R112.reuse, 0x1, P2 ;  /* 0x0000007021217211 */ /* 0x080fe400010f0eff */
[----:B------:R-:W-:Y:S01]  /*33c0*/  LEA.HI.X.SX32 R35, R35, R112, 0x1, P3 ;  /* 0x0000007023237211 */ /* 0x000fe200018f0eff */
[----:B------:R-:W-:Y:S01]  /*33d0*/  IMAD R97, R102, 0x4, R95 ;  /* 0x0000000466617824 */ /* 0x000fe200078e025f */
[-C--:B------:R-:W-:Y:S02]  /*33e0*/  LEA R36, P1, R37, R108.reuse, 0x1 ;  /* 0x0000006c25247211 */ /* 0x080fe400078208ff */
[----:B------:R-:W-:-:S02]  /*33f0*/  LEA R38, P2, R39, R108, 0x1 ;  /* 0x0000006c27267211 */ /* 0x000fc400078408ff */
[C---:B------:R-:W-:Y:S02]  /*3400*/  LEA R99, R102.reuse, R97, 0x2 ;  /* 0x0000006166637211 */ /* 0x040fe400078e10ff */
[----:B------:R-:W-:Y:S02]  /*3410*/  LEA R68, P3, R69, R108, 0x1 ;  /* 0x0000006c45447211 */ /* 0x000fe400078608ff */
[-C--:B------:R-:W-:Y:S01]  /*3420*/  LEA.HI.X.SX32 R37, R37, R112.reuse, 0x1, P1 ;  /* 0x0000007025257211 */ /* 0x080fe200008f0eff */
[----:B------:R-:W-:Y:S01]  /*3430*/  IMAD R101, R102, 0x4, R99 ;  /* 0x0000000466657824 */ /* 0x000fe200078e0263 */
[-C--:B------:R-:W-:Y:S02]  /*3440*/  LEA.HI.X.SX32 R39, R39, R112.reuse, 0x1, P2 ;  /* 0x0000007027277211 */ /* 0x080fe400010f0eff */
[----:B------:R-:W-:Y:S02]  /*3450*/  LEA.HI.X.SX32 R69, R69, R112, 0x1, P3 ;  /* 0x0000007045457211 */ /* 0x000fe400018f0eff */
[----:B------:R-:W-:-:S02]  /*3460*/  LEA R70, P1, R71, R108, 0x1 ;  /* 0x0000006c47467211 */ /* 0x000fc400078208ff */
[-C--:B------:R-:W-:Y:S02]  /*3470*/  LEA R72, P2, R73, R108.reuse, 0x1 ;  /* 0x0000006c49487211 */ /* 0x080fe400078408ff */
[----:B------:R-:W-:Y:S02]  /*3480*/  LEA R74, P3, R75, R108, 0x1 ;  /* 0x0000006c4b4a7211 */ /* 0x000fe400078608ff */
[C---:B------:R-:W-:Y:S02]  /*3490*/  LEA R103, R102.reuse, R101, 0x2 ;  /* 0x0000006566677211 */ /* 0x040fe400078e10ff */
[-C--:B------:R-:W-:Y:S02]  /*34a0*/  LEA.HI.X.SX32 R71, R71, R112.reuse, 0x1, P1 ;  /* 0x0000007047477211 */ /* 0x080fe400008f0eff */
[-C--:B------:R-:W-:Y:S01]  /*34b0*/  LEA.HI.X.SX32 R73, R73, R112.reuse, 0x1, P2 ;  /* 0x0000007049497211 */ /* 0x080fe200010f0eff */
[----:B------:R-:W-:Y:S01]  /*34c0*/  IMAD R105, R102, 0x4, R103 ;  /* 0x0000000466697824 */ /* 0x000fe200078e0267 */
[----:B------:R-:W-:-:S02]  /*34d0*/  LEA.HI.X.SX32 R75, R75, R112, 0x1, P3 ;  /* 0x000000704b4b7211 */ /* 0x000fc400018f0eff */
[-C--:B------:R-:W-:Y:S02]  /*34e0*/  LEA R82, P1, R83, R108.reuse, 0x1 ;  /* 0x0000006c53527211 */ /* 0x080fe400078208ff */
[-C--:B------:R-:W-:Y:S02]  /*34f0*/  LEA R84, P2, R85, R108.reuse, 0x1 ;  /* 0x0000006c55547211 */ /* 0x080fe400078408ff */
[----:B------:R-:W-:Y:S02]  /*3500*/  LEA R88, P3, R89, R108, 0x1 ;  /* 0x0000006c59587211 */ /* 0x000fe400078608ff */
[-C--:B------:R-:W-:Y:S02]  /*3510*/  LEA.HI.X.SX32 R83, R83, R112.reuse, 0x1, P1 ;  /* 0x0000007053537211 */ /* 0x080fe400008f0eff */
[-C--:B------:R-:W-:Y:S02]  /*3520*/  LEA.HI.X.SX32 R85, R85, R112.reuse, 0x1, P2 ;  /* 0x0000007055557211 */ /* 0x080fe400010f0eff */
[----:B------:R-:W-:-:S02]  /*3530*/  LEA.HI.X.SX32 R89, R89, R112, 0x1, P3 ;  /* 0x0000007059597211 */ /* 0x000fc400018f0eff */
[-C--:B------:R-:W-:Y:S02]  /*3540*/  LEA R90, P1, R91, R108.reuse, 0x1 ;  /* 0x0000006c5b5a7211 */ /* 0x080fe400078208ff */
        /* <DEDUP_REMOVED lines=15> */
[-C--:B------:R-:W-:Y:S02]  /*3640*/  LEA R106, P3, R107, R108.reuse, 0x1 ;  /* 0x0000006c6b6a7211 */ /* 0x080fe400078608ff */
[----:B------:R-:W-:Y:S02]  /*3650*/  LEA R108, P4, R109, R108, 0x1 ;  /* 0x0000006c6d6c7211 */ /* 0x000fe400078808ff */
[-C--:B------:R-:W-:Y:S02]  /*3660*/  LEA.HI.X.SX32 R105, R105, R112.reuse, 0x1, P2 ;  /* 0x0000007069697211 */ /* 0x080fe400010f0eff */
[----:B------:R-:W-:-:S02]  /*3670*/  LEA.HI.X.SX32 R109, R109, R112, 0x1, P4 ;  /* 0x000000706d6d7211 */ /* 0x000fc400020f0eff */
[----:B------:R-:W-:Y:S02]  /*3680*/  FSETP.GEU.AND P4, PT, R121, 1.175494350822287508e-38, PT ;  /* 0x008000007900780b */ /* 0x000fe40003f8e000 */
[----:B------:R-:W-:Y:S02]  /*3690*/  LEA.HI.X.SX32 R103, R103, R112, 0x1, P1 ;  /* 0x0000007067677211 */ /* 0x000fe400008f0eff */
[----:B------:R-:W-:Y:S02]  /*36a0*/  FSETP.GEU.AND P2, PT, R81, 1.175494350822287508e-38, PT ;  /* 0x008000005100780b */ /* 0x000fe40003f4e000 */
[----:B------:R-:W-:Y:S02]  /*36b0*/  FSETP.GT.AND P1, PT, |R119|, 8.50705917302346158658e+37, PT ;  /* 0x7e8000007700780b */ /* 0x000fe40003f24200 */
[----:B------:R-:W-:Y:S02]  /*36c0*/  FSEL R27, R116, R121, !P4 ;  /* 0x00000079741b7208 */ /* 0x000fe40006000000 */
[----:B------:R-:W-:-:S02]  /*36d0*/  MOV R120, R28 ;  /* 0x0000001c00787202 */ /* 0x000fc40000000f00 */
[----:B------:R-:W-:Y:S01]  /*36e0*/  FSEL R44, R114, R81, !P2 ;  /* 0x00000051722c7208 */ /* 0x000fe20005000000 */
[----:B------:R-:W-:Y:S01]  /*36f0*/  IMAD.MOV.U32 R114, RZ, RZ, R40 ;  /* 0x000000ffff727224 */ /* 0x000fe200078e0028 */
[----:B------:R-:W-:Y:S01]  /*3700*/  FSEL R28, RZ, -23, P2 ;  /* 0xc1b80000ff1c7808 */ /* 0x000fe20001000000 */
[----:B------:R-:W-:Y:S01]  /*3710*/  FMUL R40, R119, 8388608 ;  /* 0x4b00000077287820 */ /* 0x000fe20000400000 */
[----:B------:R-:W-:Y:S01]  /*3720*/  LEA.HI.X.SX32 R107, R107, R112, 0x1, P3 ;  /* 0x000000706b6b7211 */ /* 0x000fe200018f0eff */
[----:B------:R-:W-:Y:S01]  /*3730*/  IMAD.MOV.U32 R112, RZ, RZ, R51 ;  /* 0x000000ffff707224 */ /* 0x000fe200078e0033 */
[----:B------:R-:W-:Y:S01]  /*3740*/  FSETP.GEU.AND P2, PT, |R119|, 1.175494350822287508e-38, PT ;  /* 0x008000007700780b */ /* 0x000fe20003f4e200 */
[----:B------:R-:W-:Y:S01]  /*3750*/  @P1 FMUL R67, R67, 0.25 ;  /* 0x3e80000043431820 */ /* 0x000fe20000400000 */
[----:B------:R-:W-:Y:S01]  /*3760*/  FSETP.GEU.AND P3, PT, R80, 1.175494350822287508e-38, PT ;  /* 0x008000005000780b */ /* 0x000fe20003f6e000 */
[----:B------:R-:W-:Y:S01]  /*3770*/  @P1 FMUL R125, R125, 0.25 ;  /* 0x3e8000007d7d1820 */ /* 0x000fe20000400000 */
[----:B------:R-:W-:Y:S01]  /*3780*/  IADD3 R117, R27, -0x3f3504f3, RZ ;  /* 0xc0cafb0d1b757810 */ /* 0x000fe20007ffe0ff */
[----:B------:R-:W-:Y:S01]  /*3790*/  @P1 FMUL R129, R129, 0.25 ;  /* 0x3e80000081811820 */ /* 0x000fe20000400000 */
[----:B------:R-:W-:Y:S01]  /*37a0*/  FSETP.GEU.AND P5, PT, R119, 1.175494350822287508e-38, PT ;  /* 0x008000007700780b */ /* 0x000fe20003fae000 */
[----:B------:R-:W-:Y:S01]  /*37b0*/  IMAD.MOV.U32 R51, RZ, RZ, R45 ;  /* 0x000000ffff337224 */ /* 0x000fe200078e002d */
[----:B------:R-:W-:-:S02]  /*37c0*/  MOV R122, R65 ;  /* 0x00000041007a7202 */ /* 0x000fc40000000f00 */
[----:B------:R-:W-:Y:S02]  /*37d0*/  FSEL R26, R115, R80, !P3 ;  /* 0x00000050731a7208 */ /* 0x000fe40005800000 */
[----:B------:R-:W-:Y:S01]  /*37e0*/  LOP3.LUT R42, R117, 0xff800000, RZ, 0xc0, !PT ;  /* 0xff800000752a7812 */ /* 0x000fe200078ec0ff */
[----:B------:R-:W-:Y:S01]  /*37f0*/  IMAD.MOV.U32 R117, RZ, RZ, R66 ;  /* 0x000000ffff757224 */ /* 0x000fe200078e0042 */
[----:B------:R-:W-:Y:S01]  /*3800*/  MOV R127, R43 ;  /* 0x0000002b007f7202 */ /* 0x000fe20000000f00 */
[----:B------:R-:W-:Y:S01]  /*3810*/  @!P2 FMUL R67, R67, 16777216 ;  /* 0x4b8000004343a820 */ /* 0x000fe20000400000 */
[----:B------:R-:W-:Y:S01]  /*3820*/  MOV R123, R63 ;  /* 0x0000003f007b7202 */ /* 0x000fe20000000f00 */
[----:B------:R-:W-:Y:S01]  /*3830*/  IMAD.MOV.U32 R63, RZ, RZ, R31 ;  /* 0x000000ffff3f7224 */ /* 0x000fe200078e001f */
[----:B------:R-:W-:Y:S01]  /*3840*/  MOV R65, R30 ;  /* 0x0000001e00417202 */ /* 0x000fe20000000f00 */
[----:B------:R-:W-:Y:S01]  /*3850*/  @P1 FMUL R117, R117, 0.25 ;  /* 0x3e80000075751820 */ /* 0x000fe20000400000 */
[----:B------:R-:W-:Y:S01]  /*3860*/  FSEL R29, RZ, -23, P3 ;  /* 0xc1b80000ff1d7808 */ /* 0x000fe20001800000 */
[----:B------:R-:W-:Y:S01]  /*3870*/  @P1 FMUL R63, R63, 0.25 ;  /* 0x3e8000003f3f1820 */ /* 0x000fe20000400000 */
[----:B------:R-:W-:Y:S01]  /*3880*/  FSETP.GT.AND P3, PT, |R121|, 8.50705917302346158658e+37, PT ;  /* 0x7e8000007900780b */ /* 0x000fe20003f64200 */
[----:B------:R-:W-:Y:S01]  /*3890*/  @P1 FMUL R65, R65, 0.25 ;  /* 0x3e80000041411820 */ /* 0x000fe20000400000 */
[----:B------:R-:W-:Y:S01]  /*38a0*/  FSEL R40, R40, R119, !P5 ;  /* 0x0000007728287208 */ /* 0x000fe20006800000 */
[----:B------:R-:W-:Y:S01]  /*38b0*/  @P1 FMUL R119, R119, 0.25 ;  /* 0x3e80000077771820 */ /* 0x000fe20000400000 */
[----:B------:R-:W-:Y:S01]  /*38c0*/  MOV R130, R41 ;  /* 0x0000002900827202 */ /* 0x000fe20000000f00 */
[----:B------:R-:W-:Y:S01]  /*38d0*/  @P1 FMUL R123, R123, 0.25 ;  /* 0x3e8000007b7b1820 */ /* 0x000fe20000400000 */
[----:B------:R-:W-:Y:S01]  /*38e0*/  MOV R126, R61 ;  /* 0x0000003d007e7202 */ /* 0x000fe20000000f00 */
[----:B------:R-:W-:Y:S01]  /*38f0*/  @P1 FMUL R127, R127, 0.25 ;  /* 0x3e8000007f7f1820 */ /* 0x000fe20000400000 */
[C---:B------:R-:W-:Y:S01]  /*3900*/  FSETP.GT.AND P1, PT, |R80|.reuse, 8.50705917302346158658e+37, PT ;  /* 0x7e8000005000780b */ /* 0x040fe20003f24200 */
[----:B------:R-:W-:Y:S01]  /*3910*/  @!P2 FMUL R119, R119, 16777216 ;  /* 0x4b8000007777a820 */ /* 0x000fe20000400000 */
[----:B------:R-:W-:Y:S01]  /*3920*/  FSEL R60, RZ, -23, P5 ;  /* 0xc1b80000ff3c7808 */ /* 0x000fe20002800000 */
[----:B------:R-:W-:Y:S01]  /*3930*/  @!P2 FMUL R63, R63, 16777216 ;  /* 0x4b8000003f3fa820 */ /* 0x000fe20000400000 */
[----:B------:R-:W-:Y:S01]  /*3940*/  FSETP.GEU.AND P5, PT, |R80|, 1.175494350822287508e-38, PT ;  /* 0x008000005000780b */ /* 0x000fe20003fae200 */
[----:B------:R-:W-:Y:S01]  /*3950*/  @!P2 FMUL R65, R65, 16777216 ;  /* 0x4b8000004141a820 */ /* 0x000fe20000400000 */
[----:B------:R-:W-:Y:S01]  /*3960*/  FSEL R30, RZ, -23, P4 ;  /* 0xc1b80000ff1e7808 */ /* 0x000fe20002000000 */
[----:B------:R-:W-:Y:S01]  /*3970*/  @!P2 FMUL R117, R117, 16777216 ;  /* 0x4b8000007575a820 */ /* 0x000fe20000400000 */
[----:B------:R-:W-:Y:S01]  /*3980*/  IADD3 R45, R44, -0x3f3504f3, RZ ;  /* 0xc0cafb0d2c2d7810 */ /* 0x000fe20007ffe0ff */
[----:B------:R-:W-:Y:S01]  /*3990*/  @!P2 FMUL R123, R123, 16777216 ;  /* 0x4b8000007b7ba820 */ /* 0x000fe20000400000 */
[----:B------:R-:W-:Y:S01]  /*39a0*/  FSETP.GEU.AND P4, PT, |R121|, 1.175494350822287508e-38, PT ;  /* 0x008000007900780b */ /* 0x000fe20003f8e200 */
[----:B------:R-:W-:Y:S01]  /*39b0*/  @!P2 FMUL R125, R125, 16777216 ;  /* 0x4b8000007d7da820 */ /* 0x000fe20000400000 */
[----:B------:R-:W0:Y:S01]  /*39c0*/  MUFU.RCP R66, R119 ;  /* 0x0000007700427308 */ /* 0x000e220000001000 */
[----:B------:R-:W-:Y:S01]  /*39d0*/  @!P2 FMUL R127, R127, 16777216 ;  /* 0x4b8000007f7fa820 */ /* 0x000fe20000400000 */
[----:B------:R-:W-:Y:S01]  /*39e0*/  LOP3.LUT R47, R45, 0xff800000, RZ, 0xc0, !PT ;  /* 0xff8000002d2f7812 */ /* 0x000fe200078ec0ff */
[----:B------:R-:W-:Y:S01]  /*39f0*/  @!P2 FMUL R129, R129, 16777216 ;  /* 0x4b8000008181a820 */ /* 0x000fe20000400000 */
[----:B------:R-:W-:Y:S01]  /*3a00*/  FSETP.GT.AND P2, PT, |R81|, 8.50705917302346158658e+37, PT ;  /* 0x7e8000005100780b */ /* 0x000fe20003f44200 */
[----:B------:R-:W-:Y:S01]  /*3a10*/  @P3 FMUL R121, R121, 0.25 ;  /* 0x3e80000079793820 */ /* 0x000fe20000400000 */
[----:B------:R-:W-:Y:S01]  /*3a20*/  IADD3 R45, R26, -0x3f3504f3, RZ ;  /* 0xc0cafb0d1a2d7810 */ /* 0x000fe20007ffe0ff */
[----:B------:R-:W-:Y:S01]  /*3a30*/  @P3 FMUL R118, R118, 0.25 ;  /* 0x3e80000076763820 */ /* 0x000fe20000400000 */
[----:B------:R-:W-:Y:S01]  /*3a40*/  IADD3 R41, R40, -0x3f3504f3, RZ ;  /* 0xc0cafb0d28297810 */ /* 0x000fe20007ffe0ff */
[----:B------:R-:W-:Y:S01]  /*3a50*/  @P3 FMUL R120, R120, 0.25 ;  /* 0x3e80000078783820 */ /* 0x000fe20000400000 */
[----:B------:R-:W-:Y:S01]  /*3a60*/  LOP3.LUT R45, R45, 0xff800000, RZ, 0xc0, !PT ;  /* 0xff8000002d2d7812 */ /* 0x000fe200078ec0ff */
[----:B------:R-:W-:Y:S01]  /*3a70*/  @P3 FMUL R122, R122, 0.25 ;  /* 0x3e8000007a7a3820 */ /* 0x000fe20000400000 */
[----:B------:R-:W-:Y:S01]  /*3a80*/  LOP3.LUT R41, R41, 0xff800000, RZ, 0xc0, !PT ;  /* 0xff80000029297812 */ /* 0x000fe200078ec0ff */
[----:B------:R-:W-:Y:S01]  /*3a90*/  @P3 FMUL R124, R124, 0.25 ;  /* 0x3e8000007c7c3820 */ /* 0x000fe20000400000 */
[----:B------:R1:W2:Y:S01]  /*3aa0*/  I2F R116, R45 ;  /* 0x0000002d00747306 */ /* 0x0002a20000201400 */
[----:B------:R-:W-:Y:S01]  /*3ab0*/  @P3 FMUL R126, R126, 0.25 ;  /* 0x3e8000007e7e3820 */ /* 0x000fe20000400000 */
[----:B------:R-:W-:Y:S01]  /*3ac0*/  LOP3.LUT R3, R3, 0x70, RZ, 0xc0, !PT ;  /* 0x0000007003037812 */ /* 0x000fe200078ec0ff */
[----:B------:R-:W-:-:S02]  /*3ad0*/  @P3 FMUL R128, R128, 0.25 ;  /* 0x3e80000080803820 */ /* 0x000fc40000400000 */
[----:B------:R-:W-:Y:S02]  /*3ae0*/  @P3 FMUL R130, R130, 0.25 ;  /* 0x3e80000082823820 */ /* 0x000fe40000400000 */
[----:B------:R-:W-:Y:S01]  /*3af0*/  @P3 FMUL R114, R114, 0.25 ;  /* 0x3e80000072723820 */ /* 0x000fe20000400000 */
[C---:B------:R-:W-:Y:S01]  /*3b00*/  FSETP.GEU.AND P3, PT, |R81|.reuse, 1.175494350822287508e-38, PT ;  /* 0x008000005100780b */ /* 0x040fe20003f6e200 */
[----:B------:R-:W-:Y:S01]  /*3b10*/  @P1 FMUL R80, R80, 0.25 ;  /* 0x3e80000050501820 */ /* 0x000fe20000400000 */
[----:B------:R-:W3:Y:S01]  /*3b20*/  I2F R43, R42 ;  /* 0x0000002a002b7306 */ /* 0x000ee20000201400 */
[----:B------:R-:W-:Y:S01]  /*3b30*/  @P2 FMUL R81, R81, 0.25 ;  /* 0x3e80000051512820 */ /* 0x000fe20000400000 */
[----:B-1----:R-:W-:Y:S01]  /*3b40*/  IADD3 R45, R26, -R45, RZ ;  /* 0x8000002d1a2d7210 */ /* 0x002fe20007ffe0ff */
[----:B------:R-:W-:Y:S02]  /*3b50*/  @!P5 FMUL R80, R80, 16777216 ;  /* 0x4b8000005050d820 */ /* 0x000fe40000400000 */
[----:B------:R-:W-:-:S02]  /*3b60*/  @!P4 FMUL R121, R121, 16777216 ;  /* 0x4b8000007979c820 */ /* 0x000fc40000400000 */
[----:B0-----:R-:W-:Y:S01]  /*3b70*/  FMUL R62, R66, R67 ;  /* 0x00000043423e7220 */ /* 0x001fe20000400000 */
[----:B------:R0:W1:Y:S01]  /*3b80*/  I2F R61, R41 ;  /* 0x00000029003d7306 */ /* 0x0000620000201400 */
[----:B------:R-:W-:Y:S02]  /*3b90*/  @P1 FMUL R54, R54, 0.25 ;  /* 0x3e80000036361820 */ /* 0x000fe40000400000 */
[----:B------:R-:W-:Y:S02]  /*3ba0*/  @!P3 FMUL R81, R81, 16777216 ;  /* 0x4b8000005151b820 */ /* 0x000fe40000400000 */
[----:B------:R-:W-:Y:S02]  /*3bb0*/  @P1 FMUL R55, R55, 0.25 ;  /* 0x3e80000037371820 */ /* 0x000fe40000400000 */
[----:B--2---:R-:W-:Y:S01]  /*3bc0*/  FFMA.FTZ R31, R116, 1.1920928955078125e-07, R29 ;  /* 0x34000000741f7823 */ /* 0x004fe2000001001d */
[----:B------:R2:W4:Y:S01]  /*3bd0*/  I2F R115, R47 ;  /* 0x0000002f00737306 */ /* 0x0005220000201400 */
[----:B------:R-:W-:Y:S01]  /*3be0*/  @!P4 FMUL R118, R118, 16777216 ;  /* 0x4b8000007676c820 */ /* 0x000fe20000400000 */
[----:B0-----:R-:W-:Y:S01]  /*3bf0*/  IADD3 R41, R40, -R41, RZ ;  /* 0x8000002928297210 */ /* 0x001fe20007ffe0ff */
[----:B------:R-:W-:-:S02]  /*3c00*/  @P1 FMUL R46, R46, 0.25 ;  /* 0x3e8000002e2e1820 */ /* 0x000fc40000400000 */
[----:B------:R-:W-:Y:S02]  /*3c10*/  @!P5 FMUL R54, R54, 16777216 ;  /* 0x4b8000003636d820 */ /* 0x000fe40000400000 */
[----:B---3--:R-:W-:Y:S01]  /*3c20*/  FFMA.FTZ R29, R43, 1.1920928955078125e-07, R30 ;  /* 0x340000002b1d7823 */ /* 0x008fe2000001001e */
[----:B------:R-:W0:Y:S01]  /*3c30*/  MUFU.RCP R67, R121 ;  /* 0x0000007900437308 */ /* 0x000e220000001000 */
[----:B------:R-:W-:Y:S02]  /*3c40*/  @!P4 FMUL R120, R120, 16777216 ;  /* 0x4b8000007878c820 */ /* 0x000fe40000400000 */
[----:B------:R-:W-:Y:S02]  /*3c50*/  @!P4 FMUL R122, R122, 16777216 ;  /* 0x4b8000007a7ac820 */ /* 0x000fe40000400000 */
[----:B------:R-:W-:Y:S02]  /*3c60*/  @P1 FMUL R113, R113, 0.25 ;  /* 0x3e80000071711820 */ /* 0x000fe40000400000 */
[----:B------:R-:W-:Y:S01]  /*3c70*/  @P1 FMUL R112, R112, 0.25 ;  /* 0x3e80000070701820 */ /* 0x000fe20000400000 */
[----:B------:R-:W3:Y:S01]  /*3c80*/  MUFU.RCP R80, R80 ;  /* 0x0000005000507308 */ /* 0x000ee20000001000 */
[----:B------:R-:W-:-:S02]  /*3c90*/  @P1 FMUL R111, R111, 0.25 ;  /* 0x3e8000006f6f1820 */ /* 0x000fc40000400000 */
[----:B------:R-:W-:Y:S02]  /*3ca0*/  @P1 FMUL R59, R59, 0.25 ;  /* 0x3e8000003b3b1820 */ /* 0x000fe40000400000 */
[----:B------:R-:W-:Y:S02]  /*3cb0*/  @!P5 FMUL R55, R55, 16777216 ;  /* 0x4b8000003737d820 */ /* 0x000fe40000400000 */
[----:B------:R-:W-:Y:S01]  /*3cc0*/  @P2 FMUL R48, R48, 0.25 ;  /* 0x3e80000030302820 */ /* 0x000fe20000400000 */
[----:B------:R-:W5:Y:S01]  /*3cd0*/  MUFU.RCP R81, R81 ;  /* 0x0000005100517308 */ /* 0x000f620000001000 */
[----:B-1----:R-:W-:Y:S02]  /*3ce0*/  FFMA.FTZ R30, R61, 1.1920928955078125e-07, R60 ;  /* 0x340000003d1e7823 */ /* 0x002fe4000001003c */
[----:B------:R-:W-:Y:S02]  /*3cf0*/  @!P4 FMUL R124, R124, 16777216 ;  /* 0x4b8000007c7cc820 */ /* 0x000fe40000400000 */
[----:B------:R-:W-:-:S02]  /*3d00*/  @!P4 FMUL R126, R126, 16777216 ;  /* 0x4b8000007e7ec820 */ /* 0x000fc40000400000 */
[----:B------:R-:W-:Y:S02]  /*3d10*/  @!P4 FMUL R128, R128, 16777216 ;  /* 0x4b8000008080c820 */ /* 0x000fe40000400000 */
[----:B------:R-:W-:Y:S02]  /*3d20*/  @!P4 FMUL R130, R130, 16777216 ;  /* 0x4b8000008282c820 */ /* 0x000fe40000400000 */
[----:B------:R-:W-:Y:S01]  /*3d30*/  @P1 FMUL R58, R58, 0.25 ;  /* 0x3e8000003a3a1820 */ /* 0x000fe20000400000 */
[----:B------:R-:W-:Y:S01]  /*3d40*/  ISETP.GE.U32.AND P1, PT, R40, 0x7f800000, PT ;  /* 0x7f8000002800780c */ /* 0x000fe20003f26070 */
[----:B--2---:R-:W-:Y:S02]  /*3d50*/  IMAD.IADD R47, R44, 0x1, -R47 ;  /* 0x000000012c2f7824 */ /* 0x004fe400078e0a2f */
[----:B----4-:R-:W-:Y:S02]  /*3d60*/  FFMA.FTZ R28, R115, 1.1920928955078125e-07, R28 ;  /* 0x34000000731c7823 */ /* 0x010fe4000001001c */
[----:B------:R-:W-:-:S02]  /*3d70*/  FMUL R60, R66, R123 ;  /* 0x0000007b423c7220 */ /* 0x000fc40000400000 */
[----:B------:R-:W-:Y:S01]  /*3d80*/  @!P4 FMUL R114, R114, 16777216 ;  /* 0x4b8000007272c820 */ /* 0x000fe20000400000 */
[----:B------:R-:W-:Y:S01]  /*3d90*/  ISETP.GE.U32.AND P4, PT, R44, 0x7f800000, PT ;  /* 0x7f8000002c00780c */ /* 0x000fe20003f86070 */
[----:B------:R-:W-:Y:S02]  /*3da0*/  @P2 FMUL R50, R50, 0.25 ;  /* 0x3e80000032322820 */ /* 0x000fe40000400000 */
[----:B------:R-:W-:Y:S02]  /*3db0*/  @P2 FMUL R49, R49, 0.25 ;  /* 0x3e80000031312820 */ /* 0x000fe40000400000 */
[----:B------:R-:W-:Y:S02]  /*3dc0*/  FMUL R64, R66, R65 ;  /* 0x0000004142407220 */ /* 0x000fe40000400000 */
[----:B0-----:R-:W-:Y:S02]  /*3dd0*/  FMUL R115, R67, R118 ;  /* 0x0000007643737220 */ /* 0x001fe40000400000 */
[----:B------:R-:W-:-:S02]  /*3de0*/  @!P5 FMUL R46, R46, 16777216 ;  /* 0x4b8000002e2ed820 */ /* 0x000fc40000400000 */
[----:B---3--:R-:W-:Y:S01]  /*3df0*/  FMUL R123, R80, R54 ;  /* 0x00000036507b7220 */ /* 0x008fe20000400000 */
[----:B------:R-:W-:Y:S01]  /*3e00*/  MOV R54, 0x3dc6b27f ;  /* 0x3dc6b27f00367802 */ /* 0x000fe20000000f00 */
[----:B------:R-:W-:Y:S02]  /*3e10*/  @P2 FMUL R52, R52, 0.25 ;  /* 0x3e80000034342820 */ /* 0x000fe40000400000 */
[----:B------:R-:W-:Y:S02]  /*3e20*/  @P2 FMUL R56, R56, 0.25 ;  /* 0x3e80000038382820 */ /* 0x000fe40000400000 */
[----:B------:R-:W-:Y:S02]  /*3e30*/  FMUL R65, R66, R117 ;  /* 0x0000007542417220 */ /* 0x000fe40000400000 */
[C---:B------:R-:W-:Y:S02]  /*3e40*/  FMUL R116, R67.reuse, R120 ;  /* 0x0000007843747220 */ /* 0x040fe40000400000 */
[----:B------:R-:W-:Y:S01]  /*3e50*/  FMUL R118, R67, R122 ;  /* 0x0000007a43767220 */ /* 0x000fe20000400000 */
[----:B------:R-:W-:Y:S01]  /*3e60*/  F2FP.PACK_AB R65, R64, R65 ;  /* 0x000000414041723e */ /* 0x000fe200000000ff */
[----:B------:R-:W-:-:S02]  /*3e70*/  @!P5 FMUL R113, R113, 16777216 ;  /* 0x4b8000007171d820 */ /* 0x000fc40000400000 */
[----:B------:R-:W-:Y:S01]  /*3e80*/  @!P5 FMUL R112, R112, 16777216 ;  /* 0x4b8000007070d820 */ /* 0x000fe20000400000 */
[----:B------:R-:W-:Y:S01]  /*3e90*/  F2FP.PACK_AB R115, R115, R118 ;  /* 0x000000767373723e */ /* 0x000fe200000000ff */
[----:B------:R-:W-:Y:S02]  /*3ea0*/  @!P5 FMUL R111, R111, 16777216 ;  /* 0x4b8000006f6fd820 */ /* 0x000fe40000400000 */
[----:B------:R-:W-:Y:S02]  /*3eb0*/  @!P5 FMUL R59, R59, 16777216 ;  /* 0x4b8000003b3bd820 */ /* 0x000fe40000400000 */
[----:B------:R-:W-:Y:S02]  /*3ec0*/  FMUL R121, R80, R55 ;  /* 0x0000003750797220 */ /* 0x000fe40000400000 */
[----:B------:R-:W-:Y:S02]  /*3ed0*/  @!P3 FMUL R48, R48, 16777216 ;  /* 0x4b8000003030b820 */ /* 0x000fe40000400000 */
[----:B------:R-:W-:-:S02]  /*3ee0*/  FMUL R117, R67, R124 ;  /* 0x0000007c43757220 */ /* 0x000fc40000400000 */
[C---:B------:R-:W-:Y:S02]  /*3ef0*/  FMUL R119, R67.reuse, R126 ;  /* 0x0000007e43777220 */ /* 0x040fe40000400000 */
[C---:B------:R-:W-:Y:S02]  /*3f00*/  FMUL R120, R67.reuse, R128 ;  /* 0x0000008043787220 */ /* 0x040fe40000400000 */
[----:B------:R-:W-:Y:S02]  /*3f10*/  FMUL R122, R67, R130 ;  /* 0x00000082437a7220 */ /* 0x000fe40000400000 */
[----:B------:R-:W-:Y:S01]  /*3f20*/  @!P5 FMUL R58, R58, 16777216 ;  /* 0x4b8000003a3ad820 */ /* 0x000fe20000400000 */
[----:B------:R-:W-:Y:S01]  /*3f30*/  ISETP.GE.U32.AND P5, PT, R26, 0x7f800000, PT ;  /* 0x7f8000001a00780c */ /* 0x000fe20003fa6070 */
[----:B------:R-:W-:Y:S02]  /*3f40*/  FADD R55, R47, -1 ;  /* 0xbf8000002f377421 */ /* 0x000fe40000000000 */
[----:B------:R-:W-:-:S02]  /*3f50*/  FMUL R67, R67, R114 ;  /* 0x0000007243437220 */ /* 0x000fc40000400000 */
[----:B------:R-:W-:Y:S02]  /*3f60*/  @!P3 FMUL R50, R50, 16777216 ;  /* 0x4b8000003232b820 */ /* 0x000fe40000400000 */
[----:B------:R-:W-:Y:S02]  /*3f70*/  @!P3 FMUL R49, R49, 16777216 ;  /* 0x4b8000003131b820 */ /* 0x000fe40000400000 */
[----:B------:R-:W-:Y:S02]  /*3f80*/  FMUL R114, R80, R46 ;  /* 0x0000002e50727220 */ /* 0x000fe40000400000 */
[----:B------:R-:W-:Y:S02]  /*3f90*/  @!P3 FMUL R52, R52, 16777216 ;  /* 0x4b8000003434b820 */ /* 0x000fe40000400000 */
[----:B------:R-:W-:Y:S02]  /*3fa0*/  @!P3 FMUL R56, R56, 16777216 ;  /* 0x4b8000003838b820 */ /* 0x000fe40000400000 */
[----:B------:R-:W-:-:S02]  /*3fb0*/  FMUL R113, R80, R113 ;  /* 0x0000007150717220 */ /* 0x000fc40000400000 */
[C---:B------:R-:W-:Y:S02]  /*3fc0*/  FMUL R112, R80.reuse, R112 ;  /* 0x0000007050707220 */ /* 0x040fe40000400000 */
[C---:B------:R-:W-:Y:S02]  /*3fd0*/  FMUL R111, R80.reuse, R111 ;  /* 0x0000006f506f7220 */ /* 0x040fe40000400000 */
[C---:B------:R-:W-:Y:S01]  /*3fe0*/  FMUL R124, R80.reuse, R59 ;  /* 0x0000003b507c7220 */ /* 0x040fe20000400000 */
[----:B------:R-:W-:Y:S01]  /*3ff0*/  F2FP.PACK_AB R113, R113, R112 ;  /* 0x000000707171723e */ /* 0x000fe200000000ff */
[----:B-----5:R-:W-:Y:S02]  /*4000*/  FMUL R46, R81, R48 ;  /* 0x00000030512e7220 */ /* 0x020fe40000400000 */
[----:B------:R-:W-:Y:S01]  /*4010*/  FMUL R80, R80, R58 ;  /* 0x0000003a50507220 */ /* 0x000fe20000400000 */
[----:B------:R-:W-:Y:S01]  /*4020*/  F2FP.PACK_AB R112, R121, R124 ;  /* 0x0000007c7970723e */ /* 0x000fe200000000ff */
[----:B------:R-:W-:-:S02]  /*4030*/  FFMA.FTZ R48, R55, R54, -0.16845393180847167969 ;  /* 0xbe2c7f3037307423 */ /* 0x000fc40000010036 */
[----:B------:R-:W-:Y:S02]  /*4040*/  @P2 FMUL R51, R51, 0.25 ;  /* 0x3e80000033332820 */ /* 0x000fe40000400000 */
[----:B------:R-:W-:Y:S02]  /*4050*/  @P2 FMUL R53, R53, 0.25 ;  /* 0x3e80000035352820 */ /* 0x000fe40000400000 */
[----:B------:R-:W-:Y:S01]  /*4060*/  @P2 FMUL R57, R57, 0.25 ;  /* 0x3e80000039392820 */ /* 0x000fe20000400000 */
[----:B------:R-:W-:Y:S01]  /*4070*/  FSETP.NEU.AND P2, PT, R44, RZ, PT ;  /* 0x000000ff2c00720b */ /* 0x000fe20003f4d000 */
[C---:B------:R-:W-:Y:S02]  /*4080*/  FMUL R47, R81.reuse, R50 ;  /* 0x00000032512f7220 */ /* 0x040fe40000400000 */
[C---:B------:R-:W-:Y:S02]  /*4090*/  FMUL R58, R81.reuse, R49 ;  /* 0x00000031513a7220 */ /* 0x040fe40000400000 */
[----:B------:R-:W-:Y:S01]  /*40a0*/  FMUL R52, R81, R52 ;  /* 0x0000003451347220 */ /* 0x000fe20000400000 */
[----:B------:R-:W-:Y:S01]  /*40b0*/  F2FP.PACK_AB R47, R47, R46 ;  /* 0x0000002e2f2f723e */ /* 0x000fe200000000ff */
[----:B------:R-:W-:-:S02]  /*40c0*/  FMUL R49, R81, R56 ;  /* 0x0000003851317220 */ /* 0x000fc40000400000 */
[----:B------:R-:W-:Y:S02]  /*40d0*/  FFMA.FTZ R50, R55, R48, 0.1716887056827545166 ;  /* 0x3e2fcf2a37327423 */ /* 0x000fe40000010030 */
[----:B------:R-:W-:Y:S01]  /*40e0*/  @!P3 FMUL R51, R51, 16777216 ;  /* 0x4b8000003333b820 */ /* 0x000fe20000400000 */
[----:B------:R-:W-:Y:S01]  /*40f0*/  F2FP.PACK_AB R46, R52, R49 ;  /* 0x00000031342e723e */ /* 0x000fe200000000ff */
[----:B------:R-:W-:Y:S02]  /*4100*/  @!P3 FMUL R53, R53, 16777216 ;  /* 0x4b8000003535b820 */ /* 0x000fe40000400000 */
[----:B------:R-:W-:Y:S01]  /*4110*/  @!P3 FMUL R57, R57, 16777216 ;  /* 0x4b8000003939b820 */ /* 0x000fe20000400000 */
[----:B------:R-:W-:Y:S01]  /*4120*/  ISETP.GE.U32.AND P3, PT, R27, 0x7f800000, PT ;  /* 0x7f8000001b00780c */ /* 0x000fe20003f66070 */
[----:B------:R-:W-:Y:S01]  /*4130*/  FFMA.FTZ R52, R55, R50, -0.17900948226451873779 ;  /* 0xbe374e4337347423 */ /* 0x000fe20000010032 */
[----:B------:R-:W-:Y:S01]  /*4140*/  F2FP.PACK_AB R50, R120, R67 ;  /* 0x000000437832723e */ /* 0x000fe200000000ff */
[C---:B------:R-:W-:Y:S01]  /*4150*/  FMUL R51, R81.reuse, R51 ;  /* 0x0000003351337220 */ /* 0x040fe20000400000 */
[----:B------:R0:W-:Y:S01]  /*4160*/  STS.64 [R110], R46 ;  /* 0x0000002e6e007388 */ /* 0x0001e20000000a00 */
[----:B------:R-:W-:-:S02]  /*4170*/  FMUL R53, R81, R53 ;  /* 0x0000003551357220 */ /* 0x000fc40000400000 */
[----:B------:R-:W-:Y:S01]  /*4180*/  FMUL R56, R81, R57 ;  /* 0x0000003951387220 */ /* 0x000fe20000400000 */
[----:B------:R-:W-:Y:S01]  /*4190*/  F2FP.PACK_AB R49, R51, R58 ;  /* 0x0000003a3331723e */ /* 0x000fe200000000ff */
[----:B------:R-:W-:Y:S01]  /*41a0*/  FFMA.FTZ R52, R55, R52, 0.20512372255325317383 ;  /* 0x3e520bf437347423 */ /* 0x000fe20000010034 */
[----:B------:R-:W-:Y:S01]  /*41b0*/  F2FP.PACK_AB R51, R116, R117 ;  /* 0x000000757433723e */ /* 0x000fe200000000ff */
[C---:B------:R-:W-:Y:S01]  /*41c0*/  FMUL R43, R66.reuse, R63 ;  /* 0x0000003f422b7220 */ /* 0x040fe20000400000 */
[----:B------:R-:W-:Y:S01]  /*41d0*/  F2FP.PACK_AB R48, R53, R56 ;  /* 0x000000383530723e */ /* 0x000fe200000000ff */
[----:B------:R-:W-:Y:S01]  /*41e0*/  FMUL R61, R66, R127 ;  /* 0x0000007f423d7220 */ /* 0x000fe20000400000 */
[----:B------:R-:W-:Y:S01]  /*41f0*/  F2FP.PACK_AB R53, R114, R111 ;  /* 0x0000006f7235723e */ /* 0x000fe200000000ff */
[C---:B------:R-:W-:Y:S01]  /*4200*/  FMUL R63, R66.reuse, R125 ;  /* 0x0000007d423f7220 */ /* 0x040fe20000400000 */
[----:B------:R-:W-:Y:S01]  /*4210*/  F2FP.PACK_AB R114, R119, R122 ;  /* 0x0000007a7772723e */ /* 0x000fe200000000ff */
[----:B------:R-:W-:Y:S01]  /*4220*/  FFMA.FTZ R56, R55, R52, -0.24046532809734344482 ;  /* 0xbe763c8b37387423 */ /* 0x000fe20000010034 */
[----:B------:R1:W-:Y:S01]  /*4230*/  STS.64 [R110+0x100], R48 ;  /* 0x000100306e007388 */ /* 0x0003e20000000a00 */
[----:B------:R-:W-:Y:S01]  /*4240*/  FMUL R66, R66, R129 ;  /* 0x0000008142427220 */ /* 0x000fe20000400000 */
[----:B------:R-:W-:Y:S01]  /*4250*/  F2FP.PACK_AB R52, R123, R80 ;  /* 0x000000507b34723e */ /* 0x000fe200000000ff */
[----:B------:R-:W-:Y:S01]  /*4260*/  IMAD.IADD R42, R27, 0x1, -R42 ;  /* 0x000000011b2a7824 */ /* 0x000fe200078e0a2a */
[----:B0-----:R-:W-:Y:S01]  /*4270*/  LOP3.LUT R47, R110, 0x8, RZ, 0x3c, !PT ;  /* 0x000000086e2f7812 */ /* 0x001fe200078e3cff */
[----:B------:R-:W-:Y:S01]  /*4280*/  FADD R45, R45, -1 ;  /* 0xbf8000002d2d7421 */ /* 0x000fe20000000000 */
[----:B------:R-:W-:Y:S01]  /*4290*/  F2FP.PACK_AB R64, R63, R66 ;  /* 0x000000423f40723e */ /* 0x000fe200000000ff */
[----:B------:R-:W-:Y:S01]  /*42a0*/  FFMA.FTZ R56, R55, R56, 0.28857114911079406738 ;  /* 0x3e93bf9937387423 */ /* 0x000fe20000010038 */
[----:B------:R-:W-:Y:S01]  /*42b0*/  STS.64 [R110+0x80], R50 ;  /* 0x000080326e007388 */ /* 0x000fe20000000a00 */
[----:B------:R-:W-:-:S02]  /*42c0*/  FADD R63, R41, -1 ;  /* 0xbf800000293f7421 */ /* 0x000fc40000000000 */
[----:B------:R-:W-:Y:S01]  /*42d0*/  FFMA.FTZ R56, R55, R56, -0.36067417263984680176 ;  /* 0xbeb8aa4937387423 */ /* 0x000fe20000010038 */
[----:B-1----:R-:W-:Y:S01]  /*42e0*/  F2FP.PACK_AB R48, R60, R61 ;  /* 0x0000003d3c30723e */ /* 0x002fe200000000ff */
[----:B------:R-:W-:Y:S01]  /*42f0*/  FADD R61, R42, -1 ;  /* 0xbf8000002a3d7421 */ /* 0x000fe20000000000 */
[----:B------:R-:W-:Y:S01]  /*4300*/  F2FP.PACK_AB R49, R43, R62 ;  /* 0x0000003e2b31723e */ /* 0x000fe200000000ff */
[-C--:B------:R-:W-:Y:S01]  /*4310*/  FFMA.FTZ R42, R45, R54.reuse, -0.16845393180847167969 ;  /* 0xbe2c7f302d2a7423 */ /* 0x080fe20000010036 */
[----:B------:R-:W-:Y:S01]  /*4320*/  STS.64 [R110+0x180], R114 ;  /* 0x000180726e007388 */ /* 0x000fe20000000a00 */
[----:B------:R-:W-:Y:S02]  /*4330*/  FFMA.FTZ R46, R61, R54, -0.16845393180847167969 ;  /* 0xbe2c7f303d2e7423 */ /* 0x000fe40000010036 */
[----:B------:R-:W-:Y:S01]  /*4340*/  FFMA.FTZ R42, R45, R42, 0.1716887056827545166 ;  /* 0x3e2fcf2a2d2a7423 */ /* 0x000fe2000001002a */
[----:B------:R-:W-:Y:S01]  /*4350*/  STS.64 [R47+0x1000], R52 ;  /* 0x001000342f007388 */ /* 0x000fe20000000a00 */
[----:B------:R-:W-:-:S02]  /*4360*/  FFMA.FTZ R56, R55, R56, 0.48089820146560668945 ;  /* 0x3ef6384a37387423 */ /* 0x000fc40000010038 */
[----:B------:R-:W-:Y:S01]  /*4370*/  FFMA.FTZ R54, R63, R54, -0.16845393180847167969 ;  /* 0xbe2c7f303f367423 */ /* 0x000fe20000010036 */
[----:B------:R-:W-:Y:S01]  /*4380*/  STS.64 [R47+0x1100], R112 ;  /* 0x001100702f007388 */ /* 0x000fe20000000a00 */
[----:B------:R-:W-:Y:S02]  /*4390*/  FFMA.FTZ R46, R61, R46, 0.1716887056827545166 ;  /* 0x3e2fcf2a3d2e7423 */ /* 0x000fe4000001002e */
[----:B------:R-:W-:Y:S01]  /*43a0*/  FFMA.FTZ R42, R45, R42, -0.17900948226451873779 ;  /* 0xbe374e432d2a7423 */ /* 0x000fe2000001002a */
[----:B------:R0:W-:Y:S01]  /*43b0*/  STS.64 [R47+0x1080], R64 ;  /* 0x001080402f007388 */ /* 0x0001e20000000a00 */
[----:B------:R-:W-:Y:S02]  /*43c0*/  FFMA.FTZ R56, R55, R56, -0.72134751081466674805 ;  /* 0xbf38aa3b37387423 */ /* 0x000fe40000010038 */
[----:B------:R-:W-:Y:S01]  /*43d0*/  FFMA.FTZ R54, R63, R54, 0.1716887056827545166 ;  /* 0x3e2fcf2a3f367423 */ /* 0x000fe20000010036 */
[----:B------:R1:W-:Y:S01]  /*43e0*/  STS.64 [R47+0x1180], R48 ;  /* 0x001180302f007388 */ /* 0x0003e20000000a00 */
[----:B------:R-:W-:-:S02]  /*43f0*/  FFMA.FTZ R46, R61, R46, -0.17900948226451873779 ;  /* 0xbe374e433d2e7423 */ /* 0x000fc4000001002e */
[----:B------:R-:W-:Y:S02]  /*4400*/  FFMA.FTZ R42, R45, R42, 0.20512372255325317383 ;  /* 0x3e520bf42d2a7423 */ /* 0x000fe4000001002a */
[----:B------:R-:W-:Y:S02]  /*4410*/  FMUL R56, R55, R56 ;  /* 0x0000003837387220 */ /* 0x000fe40000400000 */
[----:B------:R-:W-:Y:S01]  /*4420*/  FFMA.FTZ R54, R63, R54, -0.17900948226451873779 ;  /* 0xbe374e433f367423 */ /* 0x000fe20000010036 */
[----:B0-----:R-:W-:Y:S01]  /*4430*/  LOP3.LUT R65, R87, 0x8, RZ, 0x3c, !PT ;  /* 0x0000000857417812 */ /* 0x001fe200078e3cff */
[----:B------:R-:W-:Y:S02]  /*4440*/  FFMA.FTZ R46, R61, R46, 0.20512372255325317383 ;  /* 0x3e520bf43d2e7423 */ /* 0x000fe4000001002e */
[----:B------:R-:W-:Y:S01]  /*4450*/  FFMA.FTZ R50, R45, R42, -0.24046532809734344482 ;  /* 0xbe763c8b2d327423 */ /* 0x000fe2000001002a */
[----:B------:R-:W-:Y:S01]  /*4460*/  BAR.SYNC.DEFER_BLOCKING 0x0 ;  /* 0x0000000000007b1d */ /* 0x000fe20000010000 */
[----:B------:R-:W-:-:S02]  /*4470*/  FMUL R56, R55, R56 ;  /* 0x0000003837387220 */ /* 0x000fc40000400000 */
[----:B-1----:R-:W-:Y:S02]  /*4480*/  FFMA.FTZ R48, R63, R54, 0.20512372255325317383 ;  /* 0x3e520bf43f307423 */ /* 0x002fe40000010036 */
[----:B------:R-:W-:Y:S02]  /*4490*/  FFMA.FTZ R54, R61, R46, -0.24046532809734344482 ;  /* 0xbe763c8b3d367423 */ /* 0x000fe4000001002e */
[----:B------:R-:W-:Y:S02]  /*44a0*/  FFMA.FTZ R52, R45, R50, 0.28857114911079406738 ;  /* 0x3e93bf992d347423 */ /* 0x000fe40000010032 */
[----:B------:R-:W-:Y:S02]  /*44b0*/  FFMA.FTZ R41, R55, 1.4426950216293334961, R56 ;  /* 0x3fb8aa3b37297823 */ /* 0x000fe40000010038 */
[----:B------:R-:W-:Y:S02]  /*44c0*/  FFMA.FTZ R58, R63, R48, -0.24046532809734344482 ;  /* 0xbe763c8b3f3a7423 */ /* 0x000fe40000010030 */
[----:B------:R-:W-:-:S02]  /*44d0*/  FFMA.FTZ R56, R61, R54, 0.28857114911079406738 ;  /* 0x3e93bf993d387423 */ /* 0x000fc40000010036 */
[----:B------:R-:W-:Y:S02]  /*44e0*/  FFMA.FTZ R54, R45, R52, -0.36067417263984680176 ;  /* 0xbeb8aa492d367423 */ /* 0x000fe40000010034 */
[----:B------:R-:W-:Y:S02]  /*44f0*/  FFMA.FTZ R60, R63, R58, 0.28857114911079406738 ;  /* 0x3e93bf993f3c7423 */ /* 0x000fe4000001003a */
[----:B------:R-:W-:Y:S02]  /*4500*/  FFMA.FTZ R58, R61, R56, -0.36067417263984680176 ;  /* 0xbeb8aa493d3a7423 */ /* 0x000fe40000010038 */
[----:B------:R-:W-:Y:S02]  /*4510*/  FFMA.FTZ R56, R45, R54, 0.48089820146560668945 ;  /* 0x3ef6384a2d387423 */ /* 0x000fe40000010036 */
[----:B------:R-:W-:Y:S01]  /*4520*/  FFMA.FTZ R62, R63, R60, -0.36067417263984680176 ;  /* 0xbeb8aa493f3e7423 */ /* 0x000fe2000001003c */
[----:B------:R-:W0:Y:S01]  /*4530*/  LDS.64 R48, [R87] ;  /* 0x0000000057307984 */ /* 0x000e220000000a00 */
[----:B------:R-:W-:-:S02]  /*4540*/  FFMA.FTZ R60, R61, R58, 0.48089820146560668945 ;  /* 0x3ef6384a3d3c7423 */ /* 0x000fc4000001003a */
[----:B------:R-:W-:Y:S01]  /*4550*/  FFMA.FTZ R58, R45, R56, -0.72134751081466674805 ;  /* 0xbf38aa3b2d3a7423 */ /* 0x000fe20000010038 */
[----:B------:R-:W1:Y:S01]  /*4560*/  LDS.64 R52, [R65] ;  /* 0x0000000041347984 */ /* 0x000e620000000a00 */
[----:B------:R-:W-:Y:S02]  /*4570*/  FFMA.FTZ R64, R63, R62, 0.48089820146560668945 ;  /* 0x3ef6384a3f407423 */ /* 0x000fe4000001003e */
[----:B------:R-:W-:Y:S01]  /*4580*/  FFMA.FTZ R62, R61, R60, -0.72134751081466674805 ;  /* 0xbf38aa3b3d3e7423 */ /* 0x000fe2000001003c */
[----:B------:R-:W2:Y:S01]  /*4590*/  LDS.64 R46, [R87+0x200] ;  /* 0x00020000572e7984 */ /* 0x000ea20000000a00 */
[----:B------:R-:W-:Y:S02]  /*45a0*/  FMUL R60, R45, R58 ;  /* 0x0000003a2d3c7220 */ /* 0x000fe40000400000 */
[----:B------:R-:W-:Y:S01]  /*45b0*/  FFMA.FTZ R64, R63, R64, -0.72134751081466674805 ;  /* 0xbf38aa3b3f407423 */ /* 0x000fe20000010040 */
[----:B------:R-:W3:Y:S01]  /*45c0*/  LDS.64 R54, [R65+0x200] ;  /* 0x0002000041367984 */ /* 0x000ee20000000a00 */
[----:B------:R-:W-:-:S02]  /*45d0*/  FMUL R62, R61, R62 ;  /* 0x0000003e3d3e7220 */ /* 0x000fc40000400000 */
[----:B------:R-:W-:Y:S01]  /*45e0*/  FMUL R64, R63, R64 ;  /* 0x000000403f407220 */ /* 0x000fe20000400000 */
[----:B------:R-:W4:Y:S01]  /*45f0*/  LDS.64 R42, [R87+0x400] ;  /* 0x00040000572a7984 */ /* 0x000f220000000a00 */
[----:B------:R-:W-:Y:S02]  /*4600*/  FADD R28, R28, R41 ;  /* 0x000000291c1c7221 */ /* 0x000fe40000000000 */
[----:B------:R-:W-:Y:S01]  /*4610*/  FMUL R60, R45, R60 ;  /* 0x0000003c2d3c7220 */ /* 0x000fe20000400000 */
[----:B------:R-:W5:Y:S01]  /*4620*/  LDS.64 R56, [R65+0x400] ;  /* 0x0004000041387984 */ /* 0x000f620000000a00 */
[----:B------:R-:W-:Y:S02]  /*4630*/  @P4 IMAD.MOV.U32 R41, RZ, RZ, 0x7f800000 ;  /* 0x7f800000ff294424 */ /* 0x000fe400078e00ff */
[----:B------:R-:W-:Y:S01]  /*4640*/  FMUL R62, R61, R62 ;  /* 0x0000003e3d3e7220 */ /* 0x000fe20000400000 */
[----:B------:R-:W5:Y:S01]  /*4650*/  LDS.64 R50, [R87+0x600] ;  /* 0x0006000057327984 */ /* 0x000f620000000a00 */
[----:B------:R-:W-:-:S02]  /*4660*/  FMUL R64, R63, R64 ;  /* 0x000000403f407220 */ /* 0x000fc40000400000 */
[----:B------:R-:W-:Y:S01]  /*4670*/  FFMA.FTZ R60, R45, 1.4426950216293334961, R60 ;  /* 0x3fb8aa3b2d3c7823 */ /* 0x000fe2000001003c */
[----:B------:R-:W5:Y:S01]  /*4680*/  LDS.64 R58, [R65+0x600] ;  /* 0x00060000413a7984 */ /* 0x000f620000000a00 */
[----:B------:R-:W-:Y:S01]  /*4690*/  @P4 FFMA.FTZ R28, R44, R41, +INF ;  /* 0x7f8000002c1c4423 */ /* 0x000fe20000010029 */
[----:B------:R-:W-:Y:S01]  /*46a0*/  @P5 MOV R45, 0x7f800000 ;  /* 0x7f800000002d5802 */ /* 0x000fe20000000f00 */
[----:B------:R-:W-:Y:S01]  /*46b0*/  FFMA.FTZ R62, R61, 1.4426950216293334961, R62 ;  /* 0x3fb8aa3b3d3e7823 */ /* 0x000fe2000001003e */
[----:B------:R-:W-:Y:S01]  /*46c0*/  @P1 MOV R41, 0x7f800000 ;  /* 0x7f80000000291802 */ /* 0x000fe20000000f00 */
[----:B------:R-:W-:Y:S01]  /*46d0*/  FFMA.FTZ R63, R63, 1.4426950216293334961, R64 ;  /* 0x3fb8aa3b3f3f7823 */ /* 0x000fe20000010040 */
[----:B------:R-:W-:Y:S01]  /*46e0*/  FSETP.NEU.AND P4, PT, R26, RZ, PT ;  /* 0x000000ff1a00720b */ /* 0x000fe20003f8d000 */
[----:B------:R-:W-:Y:S02]  /*46f0*/  @P3 IMAD.MOV.U32 R44, RZ, RZ, 0x7f800000 ;  /* 0x7f800000ff2c3424 */ /* 0x000fe400078e00ff */
[----:B------:R-:W-:-:S02]  /*4700*/  FADD R31, R31, R60 ;  /* 0x0000003c1f1f7221 */ /* 0x000fc40000000000 */
[----:B------:R-:W-:Y:S01]  /*4710*/  FADD R29, R29, R62 ;  /* 0x0000003e1d1d7221 */ /* 0x000fe20000000000 */
[----:B0-----:R0:W-:Y:S01]  /*4720*/  STG.E.U16 [R6.64], R48 ;  /* 0x0000003006007986 */ /* 0x0011e2000c101504 */
[----:B------:R-:W-:Y:S02]  /*4730*/  FADD R30, R30, R63 ;  /* 0x0000003f1e1e7221 */ /* 0x000fe40000000000 */
[----:B------:R-:W-:Y:S01]  /*4740*/  @P5 FFMA.FTZ R31, R26, R45, +INF ;  /* 0x7f8000001a1f5423 */ /* 0x000fe2000001002d */
[----:B-1----:R1:W-:Y:S01]  /*4750*/  STG.E.U16 [R10.64], R52 ;  /* 0x000000340a007986 */ /* 0x0023e2000c101504 */
[C---:B------:R-:W-:Y:S01]  /*4760*/  @P3 FFMA.FTZ R29, R27.reuse, R44, +INF ;  /* 0x7f8000001b1d3423 */ /* 0x040fe2000001002c */
[----:B------:R-:W-:Y:S01]  /*4770*/  FSETP.NEU.AND P5, PT, R27, RZ, PT ;  /* 0x000000ff1b00720b */ /* 0x000fe20003fad000 */
[C---:B------:R-:W-:Y:S01]  /*4780*/  @P1 FFMA.FTZ R30, R40.reuse, R41, +INF ;  /* 0x7f800000281e1423 */ /* 0x040fe20000010029 */
[----:B--2---:R2:W-:Y:S01]  /*4790*/  STG.E.U16 [R8.64], R46 ;  /* 0x0000002e08007986 */ /* 0x0045e2000c101504 */
[----:B------:R-:W-:-:S02]  /*47a0*/  FSETP.NEU.AND P3, PT, R40, RZ, PT ;  /* 0x000000ff2800720b */ /* 0x000fc40003f6d000 */
[----:B------:R-:W-:Y:S01]  /*47b0*/  FSEL R29, R29, -INF , P5 ;  /* 0xff8000001d1d7808 */ /* 0x000fe20002800000 */
[----:B---3--:R3:W-:Y:S01]  /*47c0*/  STG.E.U16 [R4.64], R54 ;  /* 0x0000003604007986 */ /* 0x0087e2000c101504 */
[----:B0-----:R-:W-:Y:S02]  /*47d0*/  PRMT R6, R46, 0x7632, R6 ;  /* 0x000076322e067816 */ /* 0x001fe40000000006 */
[----:B------:R-:W-:Y:S01]  /*47e0*/  PRMT R7, R54, 0x7632, R7 ;  /* 0x0000763236077816 */ /* 0x000fe20000000007 */
[----:B----4-:R-:W-:Y:S01]  /*47f0*/  STG.E.U16 [R12.64], R42 ;  /* 0x0000002a0c007986 */ /* 0x010fe2000c101504 */
[----:B-1----:R-:W-:Y:S01]  /*4800*/  PRMT R11, R52, 0x7632, R11 ;  /* 0x00007632340b7816 */ /* 0x002fe2000000000b */
[----:B------:R-:W-:Y:S01]  /*4810*/  FFMA R78, R29, 0.69314718246459960938, R78 ;  /* 0x3f3172181d4e7823 */ /* 0x000fe2000000004e */
[----:B------:R-:W-:Y:S01]  /*4820*/  FSEL R30, R30, -INF , P3 ;  /* 0xff8000001e1e7808 */ /* 0x000fe20001800000 */
[----:B-----5:R0:W-:Y:S01]  /*4830*/  STG.E.U16 [R14.64], R56 ;  /* 0x000000380e007986 */ /* 0x0201e2000c101504 */
[----:B--2---:R-:W-:-:S02]  /*4840*/  PRMT R8, R49, 0x7632, R8 ;  /* 0x0000763231087816 */ /* 0x004fc40000000008 */
[----:B------:R-:W-:Y:S01]  /*4850*/  PRMT R52, R57, 0x7632, R52 ;  /* 0x0000763239347816 */ /* 0x000fe20000000034 */
[----:B------:R1:W-:Y:S01]  /*4860*/  STG.E.U16 [R16.64], R50 ;  /* 0x0000003210007986 */ /* 0x0003e2000c101504 */
[----:B---3--:R-:W-:Y:S01]  /*4870*/  PRMT R5, R48, 0x7632, R5 ;  /* 0x0000763230057816 */ /* 0x008fe20000000005 */
[----:B------:R-:W-:Y:S01]  /*4880*/  FFMA R79, R30, 0.69314718246459960938, R79 ;  /* 0x3f3172181e4f7823 */ /* 0x000fe2000000004f */
[----:B------:R-:W-:Y:S01]  /*4890*/  PRMT R48, R53, 0x7632, R48 ;  /* 0x0000763235307816 */ /* 0x000fe20000000030 */
[----:B------:R2:W-:Y:S01]  /*48a0*/  STG.E.U16 [R18.64], R58 ;  /* 0x0000003a12007986 */ /* 0x0005e2000c101504 */
[----:B------:R-:W-:Y:S02]  /*48b0*/  PRMT R9, R51, 0x7632, R9 ;  /* 0x0000763233097816 */ /* 0x000fe40000000009 */
[----:B------:R-:W-:Y:S01]  /*48c0*/  PRMT R54, R59, 0x7632, R54 ;  /* 0x000076323b367816 */ /* 0x000fe20000000036 */
[----:B------:R3:W-:Y:S01]  /*48d0*/  STG.E.U16 [R20.64], R5 ;  /* 0x0000000514007986 */ /* 0x0007e2000c101504 */
[----:B0-----:R-:W-:-:S02]  /*48e0*/  PRMT R56, R56, 0x7632, R56 ;  /* 0x0000763238387816 */ /* 0x001fc40000000038 */
[----:B------:R-:W-:Y:S01]  /*48f0*/  FSEL R4, R31, -INF , P4 ;  /* 0xff8000001f047808 */ /* 0x000fe20002000000 */
[----:B------:R-:W-:Y:S01]  /*4900*/  STG.E.U16 [R22.64], R11 ;  /* 0x0000000b16007986 */ /* 0x000fe2000c101504 */
[----:B-1----:R-:W-:Y:S02]  /*4910*/  PRMT R17, R42, 0x7632, R17 ;  /* 0x000076322a117816 */ /* 0x002fe40000000011 */
[----:B--2---:R-:W-:Y:S01]  /*4920*/  PRMT R19, R50, 0x7632, R19 ;  /* 0x0000763232137816 */ /* 0x004fe20000000013 */
[----:B------:R0:W-:Y:S01]  /*4930*/  STG.E.U16 [R24.64], R6 ;  /* 0x0000000618007986 */ /* 0x0001e2000c101504 */
[----:B------:R-:W-:Y:S01]  /*4940*/  PRMT R58, R58, 0x7632, R58 ;  /* 0x000076323a3a7816 */ /* 0x000fe2000000003a */
[----:B------:R-:W-:Y:S01]  /*4950*/  FFMA R77, R4, 0.69314718246459960938, R77 ;  /* 0x3f317218044d7823 */ /* 0x000fe2000000004d */
[----:B------:R-:W-:Y:S01]  /*4960*/  PRMT R50, R55, 0x7632, R50 ;  /* 0x0000763237327816 */ /* 0x000fe20000000032 */
[----:B------:R1:W-:Y:S01]  /*4970*/  STG.E.U16 [R32.64], R7 ;  /* 0x0000000720007986 */ /* 0x0003e2000c101504 */
[----:B---3--:R-:W-:-:S03]  /*4980*/  FSEL R5, R28, -INF , P2 ;  /* 0xff8000001c057808 */ /* 0x008fc60001000000 */
[----:B------:R2:W-:Y:S02]  /*4990*/  STG.E.U16 [R34.64], R17 ;  /* 0x0000001122007986 */ /* 0x0005e4000c101504 */
[----:B------:R-:W-:Y:S02]  /*49a0*/  FFMA R76, R5, 0.69314718246459960938, R76 ;  /* 0x3f317218054c7823 */ /* 0x000fe4000000004c */
[----:B------:R2:W-:Y:S01]  /*49b0*/  STG.E.U16 [R36.64], R56 ;  /* 0x0000003824007986 */ /* 0x0005e2000c101504 */
[----:B0-----:R-:W-:-:S03]  /*49c0*/  PRMT R6, R47, 0x7632, R6 ;  /* 0x000076322f067816 */ /* 0x001fc60000000006 */
[----:B------:R2:W-:Y:S01]  /*49d0*/  STG.E.U16 [R38.64], R19 ;  /* 0x0000001326007986 */ /* 0x0005e2000c101504 */
[----:B-1----:R-:W-:-:S03]  /*49e0*/  PRMT R7, R43, 0x7632, R7 ;  /* 0x000076322b077816 */ /* 0x002fc60000000007 */
[----:B------:R2:W-:Y:S04]  /*49f0*/  STG.E.U16 [R68.64], R58 ;  /* 0x0000003a44007986 */ /* 0x0005e8000c101504 */
        /* <DEDUP_REMOVED lines=16> */
[----:B------:R-:W-:Y:S06]  /*4b00*/  BAR.SYNC.DEFER_BLOCKING 0x0 ;  /* 0x0000000000007b1d */ /* 0x000fec0000010000 */
[----:B------:R2:W-:Y:S04]  /*4b10*/  STS.128 [R3], R76 ;  /* 0x0000004c03007388 */ /* 0x0005e80000000c00 */
[----:B------:R-:W-:Y:S06]  /*4b20*/  BAR.SYNC.DEFER_BLOCKING 0x0 ;  /* 0x0000000000007b1d */ /* 0x000fec0000010000 */
[----:B------:R-:W-:Y:S05]  /*4b30*/  @P0 EXIT ;  /* 0x000000000000094d */ /* 0x000fea0003800000 */
[----:B--2---:R-:W0:Y:S01]  /*4b40*/  LDS R7, [R0] ;  /* 0x0000000000077984 */ /* 0x004e220000000800 */
[----:B------:R-:W-:Y:S01]  /*4b50*/  IMAD R2, R2, c[0x0][0x1cc], RZ ;  /* 0x0000730002027a24 */ /* 0x000fe200078e02ff */
[C---:B------:R-:W-:Y:S01]  /*4b60*/  SHF.L.U32 R6, R86.reuse, 0x2, RZ ;  /* 0x0000000256067819 */ /* 0x040fe200000006ff */
[----:B------:R-:W-:-:S04]  /*4b70*/  IMAD.HI R5, R86, 0x4, RZ ;  /* 0x0000000456057827 */ /* 0x000fc800078e02ff */
[C---:B------:R-:W-:Y:S02]  /*4b80*/  IMAD.SHL.U32 R3, R2.reuse, 0x4, RZ ;  /* 0x0000000402037824 */ /* 0x040fe400078e00ff */
[----:B------:R-:W-:-:S03]  /*4b90*/  IMAD.HI R4, R2, 0x4, RZ ;  /* 0x0000000402047827 */ /* 0x000fc600078e02ff */
[----:B------:R-:W-:-:S04]  /*4ba0*/  IADD3 R2, P0, P1, R6, c[0x0][0x180], R3 ;  /* 0x0000600006027a10 */ /* 0x000fc8000791e003 */
[----:B------:R-:W-:-:S05]  /*4bb0*/  IADD3.X R3, R5, c[0x0][0x184], R4, P0, P1 ;  /* 0x0000610005037a10 */ /* 0x000fca00007e2404 */
[----:B0-----:R-:W-:Y:S01]  /*4bc0*/  STG.E [R2.64], R7 ;  /* 0x0000000702007986 */ /* 0x001fe2000c101904 */
[----:B------:R-:W-:Y:S05]  /*4bd0*/  EXIT ;  /* 0x000000000000794d */ /* 0x000fea0003800000 */
.L_x_2:
[----:B------:R-:W-:-:S00]  /*4be0*/  BRA `(.L_x_2) ;  /* 0xfffffff000007947 */ /* 0x000fc0000383ffff */
[----:B------:R-:W-:-:S00]  /*4bf0*/  NOP ;  /* 0x0000000000007918 */ /* 0x000fc00000000000 */
        /* <DEDUP_REMOVED lines=8> */
.L_x_3:


//--------------------- .nv.global.init           --------------------------
	.section	.nv.global.init,"aw",@progbits
.nv.global.init:
	.type		_$_str,@object
	.size		_$_str,(.L_0 - _$_str)
_$_str:
        /*0000*/ 	.byte	0x5f, 0x5f, 0x43, 0x55, 0x44, 0x41, 0x5f, 0x46, 0x54, 0x5a, 0x00
.L_0:


//--------------------- .nv.shared.attn_fwd       --------------------------
	.section	.nv.shared.attn_fwd,"aw",@nobits
	.sectionflags	@""
	.align	16
